//
// Generated by NVIDIA NVVM Compiler
//
// Compiler Build ID: CL-36424714
// Cuda compilation tools, release 13.0, V13.0.88
// Based on NVVM 20.0.0
//

.version 9.0
.target sm_100
.address_size 64

	// .globl	_Z9findlightiiPyjPjPVi
// _ZZ9findlightiiPyjPjPViE7hasWork has been demoted

.visible .entry _Z9findlightiiPyjPjPVi(
	.param .u32 _Z9findlightiiPyjPjPVi_param_0,
	.param .u32 _Z9findlightiiPyjPjPVi_param_1,
	.param .u64 .ptr .align 1 _Z9findlightiiPyjPjPVi_param_2,
	.param .u32 _Z9findlightiiPyjPjPVi_param_3,
	.param .u64 .ptr .align 1 _Z9findlightiiPyjPjPVi_param_4,
	.param .u64 .ptr .align 1 _Z9findlightiiPyjPjPVi_param_5
)
{
	.reg .pred 	%p<34>;
	.reg .b32 	%r<303>;
	.reg .b64 	%rd<56>;
	// demoted variable
	.shared .align 4 .u32 _ZZ9findlightiiPyjPjPViE7hasWork;
	ld.param.u32 	%r84, [_Z9findlightiiPyjPjPVi_param_0];
	ld.param.u32 	%r82, [_Z9findlightiiPyjPjPVi_param_1];
	ld.param.u64 	%rd25, [_Z9findlightiiPyjPjPVi_param_2];
	ld.param.u32 	%r83, [_Z9findlightiiPyjPjPVi_param_3];
	ld.param.u64 	%rd26, [_Z9findlightiiPyjPjPVi_param_4];
	ld.param.u64 	%rd27, [_Z9findlightiiPyjPjPVi_param_5];
	cvta.to.global.u64 	%rd1, %rd27;
	cvta.to.global.u64 	%rd2, %rd26;
	cvta.to.global.u64 	%rd3, %rd25;
	mov.u32 	%r269, %tid.x;
	mov.u32 	%r85, %ntid.x;
	st.shared.u32 	[_ZZ9findlightiiPyjPjPViE7hasWork], %r85;
	bar.sync 	0;
	mul.wide.u32 	%rd28, %r269, 8;
	add.s64 	%rd29, %rd3, %rd28;
	ld.global.u64 	%rd55, [%rd29];
	add.s32 	%r86, %r83, %r269;
	mul.wide.u32 	%rd30, %r86, 8;
	add.s64 	%rd31, %rd3, %rd30;
	ld.global.u64 	%rd48, [%rd31];
	setp.gt.s32 	%p1, %r84, 32;
	add.s32 	%r87, %r84, -33;
	mov.b32 	%r88, 2;
	shl.b32 	%r89, %r88, %r87;
	add.s32 	%r90, %r89, -1;
	selp.b32 	%r2, %r90, 0, %p1;
	add.s32 	%r91, %r84, -1;
	shl.b32 	%r92, %r88, %r91;
	add.s32 	%r93, %r92, -1;
	selp.b32 	%r3, -1, %r93, %p1;
	setp.gt.s32 	%p2, %r82, 0;
	@%p2 bra 	$L__BB0_1;
	bra.uni 	$L__BB0_22;
$L__BB0_1:
	and.b32  	%r4, %r82, 3;
	and.b32  	%r5, %r82, 2147483644;
	neg.s32 	%r6, %r5;
$L__BB0_2:
	setp.ge.u64 	%p18, %rd55, %rd48;
	mov.b32 	%r271, 0;
	@%p18 bra 	$L__BB0_19;
	mov.b32 	%r271, 0;
$L__BB0_4:
	setp.lt.u32 	%p19, %r82, 4;
	shr.u64 	%rd41, %rd55, 31;
	cvt.u32.u64 	%r296, %rd41;
	cvt.u32.u64 	%r114, %rd55;
	shl.b32 	%r12, %r114, 1;
	mov.b32 	%r281, 0;
	mov.u32 	%r284, %r12;
	mov.u32 	%r283, %r296;
	mov.u32 	%r282, %r281;
	@%p19 bra 	$L__BB0_7;
	mov.b32 	%r281, 0;
	mov.u32 	%r272, %r6;
	mov.u32 	%r284, %r12;
	mov.u32 	%r283, %r296;
$L__BB0_6:
	shf.l.wrap.b32 	%r116, %r284, %r283, 1;
	shl.b32 	%r117, %r284, 1;
	shr.u32 	%r118, %r283, 1;
	shf.l.wrap.b32 	%r119, %r284, %r283, 31;
	xor.b32  	%r120, %r282, %r118;
	xor.b32  	%r121, %r120, %r116;
	xor.b32  	%r122, %r121, %r283;
	not.b32 	%r123, %r122;
	and.b32  	%r124, %r2, %r123;
	xor.b32  	%r125, %r281, %r119;
	xor.b32  	%r126, %r125, %r117;
	xor.b32  	%r127, %r126, %r284;
	not.b32 	%r128, %r127;
	and.b32  	%r129, %r3, %r128;
	shf.l.wrap.b32 	%r130, %r129, %r124, 1;
	shl.b32 	%r131, %r129, 1;
	shr.u32 	%r132, %r124, 1;
	shf.l.wrap.b32 	%r133, %r129, %r124, 31;
	xor.b32  	%r134, %r132, %r130;
	xor.b32  	%r135, %r134, %r121;
	and.b32  	%r136, %r2, %r135;
	xor.b32  	%r137, %r133, %r131;
	xor.b32  	%r138, %r137, %r126;
	and.b32  	%r139, %r3, %r138;
	shf.l.wrap.b32 	%r140, %r139, %r136, 1;
	shl.b32 	%r141, %r139, 1;
	shr.u32 	%r142, %r136, 1;
	shf.l.wrap.b32 	%r143, %r139, %r136, 31;
	xor.b32  	%r144, %r142, %r140;
	xor.b32  	%r145, %r144, %r124;
	xor.b32  	%r146, %r145, %r135;
	not.b32 	%r147, %r146;
	and.b32  	%r282, %r2, %r147;
	xor.b32  	%r148, %r143, %r141;
	xor.b32  	%r149, %r148, %r129;
	xor.b32  	%r150, %r149, %r138;
	not.b32 	%r151, %r150;
	and.b32  	%r281, %r3, %r151;
	shf.l.wrap.b32 	%r152, %r281, %r282, 1;
	shl.b32 	%r153, %r281, 1;
	shr.u32 	%r154, %r282, 1;
	shf.l.wrap.b32 	%r155, %r281, %r282, 31;
	xor.b32  	%r156, %r154, %r152;
	xor.b32  	%r157, %r156, %r145;
	and.b32  	%r283, %r2, %r157;
	xor.b32  	%r158, %r155, %r153;
	xor.b32  	%r159, %r158, %r149;
	and.b32  	%r284, %r3, %r159;
	add.s32 	%r272, %r272, 4;
	setp.ne.s32 	%p20, %r272, 0;
	@%p20 bra 	$L__BB0_6;
$L__BB0_7:
	setp.eq.s32 	%p21, %r4, 0;
	@%p21 bra 	$L__BB0_11;
	setp.eq.s32 	%p22, %r4, 1;
	shf.l.wrap.b32 	%r160, %r284, %r283, 1;
	shl.b32 	%r161, %r284, 1;
	shr.u32 	%r162, %r283, 1;
	shf.l.wrap.b32 	%r163, %r284, %r283, 31;
	xor.b32  	%r164, %r282, %r162;
	xor.b32  	%r29, %r164, %r160;
	xor.b32  	%r165, %r29, %r283;
	not.b32 	%r166, %r165;
	and.b32  	%r30, %r2, %r166;
	xor.b32  	%r167, %r281, %r163;
	xor.b32  	%r31, %r167, %r161;
	xor.b32  	%r168, %r31, %r284;
	not.b32 	%r169, %r168;
	and.b32  	%r32, %r3, %r169;
	mov.u32 	%r283, %r30;
	mov.u32 	%r284, %r32;
	@%p22 bra 	$L__BB0_11;
	setp.eq.s32 	%p23, %r4, 2;
	shf.l.wrap.b32 	%r170, %r32, %r30, 1;
	shl.b32 	%r171, %r32, 1;
	shr.u32 	%r172, %r30, 1;
	shf.l.wrap.b32 	%r173, %r32, %r30, 31;
	xor.b32  	%r174, %r172, %r170;
	xor.b32  	%r33, %r174, %r29;
	and.b32  	%r283, %r2, %r33;
	xor.b32  	%r175, %r173, %r171;
	xor.b32  	%r35, %r175, %r31;
	and.b32  	%r284, %r3, %r35;
	@%p23 bra 	$L__BB0_11;
	shf.l.wrap.b32 	%r176, %r284, %r283, 1;
	shl.b32 	%r177, %r284, 1;
	shr.u32 	%r178, %r283, 1;
	shf.l.wrap.b32 	%r179, %r284, %r283, 31;
	xor.b32  	%r180, %r178, %r176;
	xor.b32  	%r181, %r180, %r30;
	xor.b32  	%r182, %r181, %r33;
	not.b32 	%r183, %r182;
	and.b32  	%r283, %r2, %r183;
	xor.b32  	%r184, %r179, %r177;
	xor.b32  	%r185, %r184, %r32;
	xor.b32  	%r186, %r185, %r35;
	not.b32 	%r187, %r186;
	and.b32  	%r284, %r3, %r187;
$L__BB0_11:
	setp.lt.u32 	%p24, %r82, 4;
	or.b32  	%r190, %r283, %r284;
	setp.eq.s32 	%p25, %r190, 0;
	selp.u32 	%r191, 1, 0, %p25;
	add.s32 	%r41, %r271, %r191;
	or.b32  	%r297, %r12, 1;
	mov.b32 	%r294, 0;
	mov.u32 	%r295, %r294;
	@%p24 bra 	$L__BB0_14;
	mov.b32 	%r294, 0;
	mov.u32 	%r289, %r294;
$L__BB0_13:
	shf.l.wrap.b32 	%r193, %r297, %r296, 1;
	shl.b32 	%r194, %r297, 1;
	shr.u32 	%r195, %r296, 1;
	shf.l.wrap.b32 	%r196, %r297, %r296, 31;
	xor.b32  	%r197, %r295, %r195;
	xor.b32  	%r198, %r197, %r193;
	xor.b32  	%r199, %r198, %r296;
	not.b32 	%r200, %r199;
	and.b32  	%r201, %r2, %r200;
	xor.b32  	%r202, %r294, %r196;
	xor.b32  	%r203, %r202, %r194;
	xor.b32  	%r204, %r203, %r297;
	not.b32 	%r205, %r204;
	and.b32  	%r206, %r3, %r205;
	shf.l.wrap.b32 	%r207, %r206, %r201, 1;
	shl.b32 	%r208, %r206, 1;
	shr.u32 	%r209, %r201, 1;
	shf.l.wrap.b32 	%r210, %r206, %r201, 31;
	xor.b32  	%r211, %r209, %r207;
	xor.b32  	%r212, %r211, %r198;
	and.b32  	%r213, %r2, %r212;
	xor.b32  	%r214, %r210, %r208;
	xor.b32  	%r215, %r214, %r203;
	and.b32  	%r216, %r3, %r215;
	shf.l.wrap.b32 	%r217, %r216, %r213, 1;
	shl.b32 	%r218, %r216, 1;
	shr.u32 	%r219, %r213, 1;
	shf.l.wrap.b32 	%r220, %r216, %r213, 31;
	xor.b32  	%r221, %r219, %r217;
	xor.b32  	%r222, %r221, %r201;
	xor.b32  	%r223, %r222, %r212;
	not.b32 	%r224, %r223;
	and.b32  	%r295, %r2, %r224;
	xor.b32  	%r225, %r220, %r218;
	xor.b32  	%r226, %r225, %r206;
	xor.b32  	%r227, %r226, %r215;
	not.b32 	%r228, %r227;
	and.b32  	%r294, %r3, %r228;
	shf.l.wrap.b32 	%r229, %r294, %r295, 1;
	shl.b32 	%r230, %r294, 1;
	shr.u32 	%r231, %r295, 1;
	shf.l.wrap.b32 	%r232, %r294, %r295, 31;
	xor.b32  	%r233, %r231, %r229;
	xor.b32  	%r234, %r233, %r222;
	and.b32  	%r296, %r2, %r234;
	xor.b32  	%r235, %r232, %r230;
	xor.b32  	%r236, %r235, %r226;
	and.b32  	%r297, %r3, %r236;
	add.s32 	%r289, %r289, 4;
	setp.ne.s32 	%p26, %r289, %r5;
	@%p26 bra 	$L__BB0_13;
$L__BB0_14:
	setp.eq.s32 	%p27, %r4, 0;
	@%p27 bra 	$L__BB0_18;
	setp.eq.s32 	%p28, %r4, 1;
	shf.l.wrap.b32 	%r237, %r297, %r296, 1;
	shl.b32 	%r238, %r297, 1;
	shr.u32 	%r239, %r296, 1;
	shf.l.wrap.b32 	%r240, %r297, %r296, 31;
	xor.b32  	%r241, %r295, %r239;
	xor.b32  	%r59, %r241, %r237;
	xor.b32  	%r242, %r59, %r296;
	not.b32 	%r243, %r242;
	and.b32  	%r60, %r2, %r243;
	xor.b32  	%r244, %r294, %r240;
	xor.b32  	%r61, %r244, %r238;
	xor.b32  	%r245, %r61, %r297;
	not.b32 	%r246, %r245;
	and.b32  	%r62, %r3, %r246;
	mov.u32 	%r296, %r60;
	mov.u32 	%r297, %r62;
	@%p28 bra 	$L__BB0_18;
	setp.eq.s32 	%p29, %r4, 2;
	shf.l.wrap.b32 	%r247, %r62, %r60, 1;
	shl.b32 	%r248, %r62, 1;
	shr.u32 	%r249, %r60, 1;
	shf.l.wrap.b32 	%r250, %r62, %r60, 31;
	xor.b32  	%r251, %r249, %r247;
	xor.b32  	%r63, %r251, %r59;
	and.b32  	%r296, %r2, %r63;
	xor.b32  	%r252, %r250, %r248;
	xor.b32  	%r65, %r252, %r61;
	and.b32  	%r297, %r3, %r65;
	@%p29 bra 	$L__BB0_18;
	shf.l.wrap.b32 	%r253, %r297, %r296, 1;
	shl.b32 	%r254, %r297, 1;
	shr.u32 	%r255, %r296, 1;
	shf.l.wrap.b32 	%r256, %r297, %r296, 31;
	xor.b32  	%r257, %r255, %r253;
	xor.b32  	%r258, %r257, %r60;
	xor.b32  	%r259, %r258, %r63;
	not.b32 	%r260, %r259;
	and.b32  	%r296, %r2, %r260;
	xor.b32  	%r261, %r256, %r254;
	xor.b32  	%r262, %r261, %r62;
	xor.b32  	%r263, %r262, %r65;
	not.b32 	%r264, %r263;
	and.b32  	%r297, %r3, %r264;
$L__BB0_18:
	or.b32  	%r265, %r296, %r297;
	setp.eq.s32 	%p30, %r265, 0;
	selp.u32 	%r266, 1, 0, %p30;
	add.s32 	%r271, %r41, %r266;
	add.s64 	%rd55, %rd55, 1;
	setp.lt.u64 	%p31, %rd55, %rd48;
	@%p31 bra 	$L__BB0_4;
$L__BB0_19:
	mul.wide.s32 	%rd42, %r269, 4;
	add.s64 	%rd43, %rd2, %rd42;
	st.global.u32 	[%rd43], %r271;
	atom.shared.add.u32 	%r269, [_ZZ9findlightiiPyjPjPViE7hasWork], 1;
	setp.ge.u32 	%p32, %r269, %r83;
	@%p32 bra 	$L__BB0_33;
	ld.volatile.global.u32 	%r267, [%rd1];
	setp.eq.s32 	%p33, %r267, 0;
	@%p33 bra 	$L__BB0_33;
	mul.wide.s32 	%rd44, %r269, 8;
	add.s64 	%rd45, %rd3, %rd44;
	ld.global.u64 	%rd55, [%rd45];
	add.s32 	%r268, %r269, %r83;
	mul.wide.u32 	%rd46, %r268, 8;
	add.s64 	%rd47, %rd3, %rd46;
	ld.global.u64 	%rd48, [%rd47];
	bra.uni 	$L__BB0_2;
$L__BB0_22:
	setp.ge.u64 	%p3, %rd55, %rd48;
	mov.b32 	%r302, 0;
	@%p3 bra 	$L__BB0_30;
	sub.s64 	%rd14, %rd48, %rd55;
	and.b64  	%rd15, %rd14, 3;
	sub.s64 	%rd32, %rd55, %rd48;
	setp.gt.u64 	%p4, %rd32, -4;
	mov.b32 	%r302, 0;
	@%p4 bra 	$L__BB0_26;
	and.b64  	%rd16, %rd14, -4;
	mov.b64 	%rd54, 0;
	mov.b32 	%r302, 0;
$L__BB0_25:
	and.b64  	%rd34, %rd55, 9223372036854775807;
	setp.eq.s64 	%p5, %rd34, 0;
	selp.u32 	%r98, 1, 0, %p5;
	add.s32 	%r99, %r302, %r98;
	setp.eq.s64 	%p6, %rd34, 9223372036854775807;
	selp.u32 	%r100, 1, 0, %p6;
	add.s32 	%r101, %r99, %r100;
	setp.eq.s64 	%p7, %rd34, 9223372036854775806;
	selp.u32 	%r102, 1, 0, %p7;
	add.s32 	%r103, %r101, %r102;
	setp.eq.s64 	%p8, %rd34, 9223372036854775805;
	selp.u32 	%r104, 1, 0, %p8;
	add.s32 	%r302, %r103, %r104;
	add.s64 	%rd55, %rd55, 4;
	add.s64 	%rd54, %rd54, 4;
	setp.ne.s64 	%p9, %rd54, %rd16;
	@%p9 bra 	$L__BB0_25;
$L__BB0_26:
	setp.eq.s64 	%p10, %rd15, 0;
	@%p10 bra 	$L__BB0_30;
	and.b64  	%rd22, %rd55, 9223372036854775807;
	setp.eq.s64 	%p11, %rd22, 0;
	selp.u32 	%r105, 1, 0, %p11;
	add.s32 	%r302, %r302, %r105;
	setp.eq.s64 	%p12, %rd15, 1;
	@%p12 bra 	$L__BB0_30;
	setp.eq.s64 	%p13, %rd22, 9223372036854775807;
	selp.u32 	%r106, 1, 0, %p13;
	add.s32 	%r302, %r302, %r106;
	setp.eq.s64 	%p14, %rd15, 2;
	@%p14 bra 	$L__BB0_30;
	setp.eq.s64 	%p15, %rd22, 9223372036854775806;
	selp.u32 	%r107, 1, 0, %p15;
	add.s32 	%r302, %r302, %r107;
$L__BB0_30:
	mul.wide.s32 	%rd35, %r269, 4;
	add.s64 	%rd36, %rd2, %rd35;
	st.global.u32 	[%rd36], %r302;
	atom.shared.add.u32 	%r269, [_ZZ9findlightiiPyjPjPViE7hasWork], 1;
	setp.ge.u32 	%p16, %r269, %r83;
	@%p16 bra 	$L__BB0_33;
	ld.volatile.global.u32 	%r108, [%rd1];
	setp.eq.s32 	%p17, %r108, 0;
	@%p17 bra 	$L__BB0_33;
	mul.wide.s32 	%rd37, %r269, 8;
	add.s64 	%rd38, %rd3, %rd37;
	ld.global.u64 	%rd55, [%rd38];
	add.s32 	%r109, %r269, %r83;
	mul.wide.u32 	%rd39, %r109, 8;
	add.s64 	%rd40, %rd3, %rd39;
	ld.global.u64 	%rd48, [%rd40];
	bra.uni 	$L__BB0_22;
$L__BB0_33:
	ret;

}


// ===== COMPILED SASS (sm_100) =====

	.target	sm_100

	.elftype	@"ET_EXEC"


//--------------------- .note.nv.tkinfo           --------------------------
	.section	.note.nv.tkinfo,"",@"SHT_NOTE"
	.sectionflags	@"SHF_NOTE_NV_TKINFO"
	.tkinfo
        /*0018*/ 	.word	0x00000002
        /*0030*/ 	.string	""
        /*0030*/ 	.string	"ptxas"
        /*0030*/ 	.string	"Cuda compilation tools, release 13.0, V13.0.88"
        /*0030*/ 	.string	"Build cuda_13.0.r13.0/compiler.36424714_0"
        /*0030*/ 	.string	"-arch sm_100 -m 64 "



//--------------------- .note.nv.cuinfo           --------------------------
	.section	.note.nv.cuinfo,"",@"SHT_NOTE"
	.sectionflags	@"SHF_NOTE_NV_CUINFO"
        /*0018*/ 	.short	0x0002
        /*001a*/ 	.short	0x0064
        /*001c*/ 	.short	0x0082
	.zero		2


//--------------------- .nv.info                  --------------------------
	.section	.nv.info,"",@"SHT_CUDA_INFO"
	.align	4


	//----- nvinfo : EIATTR_REGCOUNT
	.align		4
        /*0000*/ 	.byte	0x04, 0x2f
        /*0002*/ 	.short	(.L_1 - .L_0)
	.align		4
.L_0:
        /*0004*/ 	.word	index@(_Z9findlightiiPyjPjPVi)
        /*0008*/ 	.word	0x00000015


	//----- nvinfo : EIATTR_FRAME_SIZE
	.align		4
.L_1:
        /*000c*/ 	.byte	0x04, 0x11
        /*000e*/ 	.short	(.L_3 - .L_2)
	.align		4
.L_2:
        /*0010*/ 	.word	index@(_Z9findlightiiPyjPjPVi)
        /*0014*/ 	.word	0x00000000


	//----- nvinfo : EIATTR_MIN_STACK_SIZE
	.align		4
.L_3:
        /*0018*/ 	.byte	0x04, 0x12
        /*001a*/ 	.short	(.L_5 - .L_4)
	.align		4
.L_4:
        /*001c*/ 	.word	index@(_Z9findlightiiPyjPjPVi)
        /*0020*/ 	.word	0x00000000
.L_5:


//--------------------- .nv.compat                --------------------------
	.section	.nv.compat,"",@"SHT_CUDA_COMPAT_INFO"
	.align	4
        /*0000*/ 	.byte	0x02, 0x09, 0x00, 0x00, 0x02, 0x02, 0x01, 0x00, 0x02, 0x05, 0x05, 0x00, 0x03, 0x07, 0x01, 0x01
        /*0010*/ 	.byte	0x02, 0x03, 0x00, 0x00, 0x02, 0x06, 0x01, 0x00, 0x04, 0x0b, 0x08, 0x00, 0x09, 0x00, 0x00, 0x00
        /*0020*/ 	.byte	0x00, 0x00, 0x00, 0x00


//--------------------- .nv.info._Z9findlightiiPyjPjPVi --------------------------
	.section	.nv.info._Z9findlightiiPyjPjPVi,"",@"SHT_CUDA_INFO"
	.sectionflags	@""
	.align	4


	//----- nvinfo : EIATTR_CUDA_API_VERSION
	.align		4
        /*0000*/ 	.byte	0x04, 0x37
        /*0002*/ 	.short	(.L_7 - .L_6)
.L_6:
        /*0004*/ 	.word	0x00000082


	//----- nvinfo : EIATTR_KPARAM_INFO
	.align		4
.L_7:
        /*0008*/ 	.byte	0x04, 0x17
        /*000a*/ 	.short	(.L_9 - .L_8)
.L_8:
        /*000c*/ 	.word	0x00000000
        /*0010*/ 	.short	0x0005
        /*0012*/ 	.short	0x0020
        /*0014*/ 	.byte	0x00, 0xf5, 0x21, 0x00


	//----- nvinfo : EIATTR_KPARAM_INFO
	.align		4
.L_9:
        /*0018*/ 	.byte	0x04, 0x17
        /*001a*/ 	.short	(.L_11 - .L_10)
.L_10:
        /*001c*/ 	.word	0x00000000
        /*0020*/ 	.short	0x0004
        /*0022*/ 	.short	0x0018
        /*0024*/ 	.byte	0x00, 0xf5, 0x21, 0x00


	//----- nvinfo : EIATTR_KPARAM_INFO
	.align		4
.L_11:
        /*0028*/ 	.byte	0x04, 0x17
        /*002a*/ 	.short	(.L_13 - .L_12)
.L_12:
        /*002c*/ 	.word	0x00000000
        /*0030*/ 	.short	0x0003
        /*0032*/ 	.short	0x0010
        /*0034*/ 	.byte	0x00, 0xf0, 0x11, 0x00


	//----- nvinfo : EIATTR_KPARAM_INFO
	.align		4
.L_13:
        /*0038*/ 	.byte	0x04, 0x17
        /*003a*/ 	.short	(.L_15 - .L_14)
.L_14:
        /*003c*/ 	.word	0x00000000
        /*0040*/ 	.short	0x0002
        /*0042*/ 	.short	0x0008
        /*0044*/ 	.byte	0x00, 0xf5, 0x21, 0x00


	//----- nvinfo : EIATTR_KPARAM_INFO
	.align		4
.L_15:
        /*0048*/ 	.byte	0x04, 0x17
        /*004a*/ 	.short	(.L_17 - .L_16)
.L_16:
        /*004c*/ 	.word	0x00000000
        /*0050*/ 	.short	0x0001
        /*0052*/ 	.short	0x0004
        /*0054*/ 	.byte	0x00, 0xf0, 0x11, 0x00


	//----- nvinfo : EIATTR_KPARAM_INFO
	.align		4
.L_17:
        /*0058*/ 	.byte	0x04, 0x17
        /*005a*/ 	.short	(.L_19 - .L_18)
.L_18:
        /*005c*/ 	.word	0x00000000
        /*0060*/ 	.short	0x0000
        /*0062*/ 	.short	0x0000
        /*0064*/ 	.byte	0x00, 0xf0, 0x11, 0x00


	//----- nvinfo : EIATTR_SPARSE_MMA_MASK
	.align		4
.L_19:
        /*0068*/ 	.byte	0x03, 0x50
        /*006a*/ 	.short	0x0000


	//----- nvinfo : EIATTR_MAXREG_COUNT
	.align		4
        /*006c*/ 	.byte	0x03, 0x1b
        /*006e*/ 	.short	0x00ff


	//----- nvinfo : EIATTR_NUM_BARRIERS
	.align		4
        /*0070*/ 	.byte	0x02, 0x4c
        /*0072*/ 	.byte	0x01
	.zero		1


	//----- nvinfo : EIATTR_MERCURY_ISA_VERSION
	.align		4
        /*0074*/ 	.byte	0x03, 0x5f
        /*0076*/ 	.short	0x0101


	//----- nvinfo : EIATTR_INT_WARP_WIDE_INSTR_OFFSETS
	.align		4
        /*0078*/ 	.byte	0x04, 0x31
        /*007a*/ 	.short	(.L_21 - .L_20)


	//   ....[0]....
.L_20:
        /*007c*/ 	.word	0x00000f20


	//   ....[1]....
        /*0080*/ 	.word	0x00000fd0


	//   ....[2]....
        /*0084*/ 	.word	0x00001c90


	//   ....[3]....
        /*0088*/ 	.word	0x00001d70


	//----- nvinfo : EIATTR_VRC_CTA_INIT_COUNT
	.align		4
.L_21:
        /*008c*/ 	.byte	0x02, 0x4a
	.zero		1
	.zero		1


	//----- nvinfo : EIATTR_EXIT_INSTR_OFFSETS
	.align		4
        /*0090*/ 	.byte	0x04, 0x1c
        /*0092*/ 	.short	(.L_23 - .L_22)


	//   ....[0]....
.L_22:
        /*0094*/ 	.word	0x00001030


	//   ....[1]....
        /*0098*/ 	.word	0x00001070


	//   ....[2]....
        /*009c*/ 	.word	0x00001da0


	//   ....[3]....
        /*00a0*/ 	.word	0x00001de0


	//----- nvinfo : EIATTR_CRS_STACK_SIZE
	.align		4
.L_23:
        /*00a4*/ 	.byte	0x04, 0x1e
        /*00a6*/ 	.short	(.L_25 - .L_24)
.L_24:
        /*00a8*/ 	.word	0x00000000


	//----- nvinfo : EIATTR_CBANK_PARAM_SIZE
	.align		4
.L_25:
        /*00ac*/ 	.byte	0x03, 0x19
        /*00ae*/ 	.short	0x0028


	//----- nvinfo : EIATTR_PARAM_CBANK
	.align		4
        /*00b0*/ 	.byte	0x04, 0x0a
        /*00b2*/ 	.short	(.L_27 - .L_26)
	.align		4
.L_26:
        /*00b4*/ 	.word	index@(.nv.constant0._Z9findlightiiPyjPjPVi)
        /*00b8*/ 	.short	0x0380
        /*00ba*/ 	.short	0x0028


	//----- nvinfo : EIATTR_SW_WAR
	.align		4
.L_27:
        /*00bc*/ 	.byte	0x04, 0x36
        /*00be*/ 	.short	(.L_29 - .L_28)
.L_28:
        /*00c0*/ 	.word	0x00000008
.L_29:


//--------------------- .nv.callgraph             --------------------------
	.section	.nv.callgraph,"",@"SHT_CUDA_CALLGRAPH"
	.align	4
	.sectionentsize	8
	.align		4
        /*0000*/ 	.word	0x00000000
	.align		4
        /*0004*/ 	.word	0xffffffff
	.align		4
        /*0008*/ 	.word	0x00000000
	.align		4
        /*000c*/ 	.word	0xfffffffe
	.align		4
        /*0010*/ 	.word	0x00000000
	.align		4
        /*0014*/ 	.word	0xfffffffd
	.align		4
        /*0018*/ 	.word	0x00000000
	.align		4
        /*001c*/ 	.word	0xfffffffc


//--------------------- .text._Z9findlightiiPyjPjPVi --------------------------
	.section	.text._Z9findlightiiPyjPjPVi,"ax",@progbits
	.align	128
        .global         _Z9findlightiiPyjPjPVi
        .type           _Z9findlightiiPyjPjPVi,@function
        .size           _Z9findlightiiPyjPjPVi,(.L_x_24 - _Z9findlightiiPyjPjPVi)
        .other          _Z9findlightiiPyjPjPVi,@"STO_CUDA_ENTRY STV_DEFAULT"
_Z9findlightiiPyjPjPVi:
.text._Z9findlightiiPyjPjPVi:
[----:B------:R-:W-:Y:S08]  /*0000*/  LDC R1, c[0x0][0x37c] ;  /* 0x0000df00ff017b82 */ /* 0x000ff00000000800 */
[----:B------:R-:W0:Y:S01]  /*0010*/  S2UR UR5, SR_CgaCtaId ;  /* 0x00000000000579c3 */ /* 0x000e220000008800 */
[----:B------:R-:W1:Y:S01]  /*0020*/  S2R R0, SR_TID.X ;  /* 0x0000000000007919 */ /* 0x000e620000002100 */
[----:B------:R-:W-:Y:S01]  /*0030*/  UMOV UR4, 0x400 ;  /* 0x0000040000047882 */ /* 0x000fe20000000000 */
[----:B------:R-:W1:Y:S01]  /*0040*/  LDCU UR6, c[0x0][0x390] ;  /* 0x00007200ff0677ac */ /* 0x000e620008000800 */
[----:B------:R-:W2:Y:S04]  /*0050*/  LDCU.64 UR10, c[0x0][0x358] ;  /* 0x00006b00ff0a77ac */ /* 0x000ea80008000a00 */
[----:B------:R-:W3:Y:S08]  /*0060*/  LDC R6, c[0x0][0x360] ;  /* 0x0000d800ff067b82 */ /* 0x000ef00000000800 */
[----:B------:R-:W4:Y:S01]  /*0070*/  LDC.64 R2, c[0x0][0x388] ;  /* 0x0000e200ff027b82 */ /* 0x000f220000000a00 */
[----:B0-----:R-:W-:-:S09]  /*0080*/  ULEA UR4, UR5, UR4, 0x18 ;  /* 0x0000000405047291 */ /* 0x001fd2000f8ec0ff */
[----:B---3--:R0:W-:Y:S01]  /*0090*/  STS [UR4], R6 ;  /* 0x00000006ff007988 */ /* 0x0081e20008000804 */
[C---:B-1----:R-:W-:Y:S01]  /*00a0*/  VIADD R5, R0.reuse, UR6 ;  /* 0x0000000600057c36 */ /* 0x042fe20008000000 */
[----:B------:R-:W1:Y:S03]  /*00b0*/  LDCU UR4, c[0x0][0x384] ;  /* 0x00007080ff0477ac */ /* 0x000e660008000800 */
[--C-:B----4-:R-:W-:Y:S01]  /*00c0*/  IMAD.WIDE.U32 R4, R5, 0x8, R2.reuse ;  /* 0x0000000805047825 */ /* 0x110fe200078e0002 */
[----:B------:R-:W-:Y:S03]  /*00d0*/  BAR.SYNC.DEFER_BLOCKING 0x0 ;  /* 0x0000000000007b1d */ /* 0x000fe60000010000 */
[----:B------:R-:W-:-:S03]  /*00e0*/  IMAD.WIDE.U32 R2, R0, 0x8, R2 ;  /* 0x0000000800027825 */ /* 0x000fc600078e0002 */
[----:B--2---:R-:W5:Y:S04]  /*00f0*/  LDG.E.64 R4, desc[UR10][R4.64] ;  /* 0x0000000a04047981 */ /* 0x004f68000c1e1b00 */
[----:B------:R-:W5:Y:S01]  /*0100*/  LDG.E.64 R2, desc[UR10][R2.64] ;  /* 0x0000000a02027981 */ /* 0x000f62000c1e1b00 */
[----:B-1----:R-:W-:-:S09]  /*0110*/  UISETP.GT.AND UP0, UPT, UR4, URZ, UPT ;  /* 0x000000ff0400728c */ /* 0x002fd2000bf04270 */
[----:B0-----:R-:W-:Y:S05]  /*0120*/  BRA.U UP0, `(.L_x_0) ;  /* 0x0000000d00f47547 */ /* 0x001fea000b800000 */
.L_x_12:
[----:B-----5:R-:W-:Y:S01]  /*0130*/  ISETP.GE.U32.AND P0, PT, R2, R4, PT ;  /* 0x000000040200720c */ /* 0x020fe20003f06070 */
[----:B------:R-:W-:Y:S01]  /*0140*/  BSSY.RECONVERGENT B2, `(.L_x_1) ;  /* 0x00000da000027945 */ /* 0x000fe20003800200 */
[----:B------:R-:W-:Y:S02]  /*0150*/  IMAD.MOV.U32 R6, RZ, RZ, RZ ;  /* 0x000000ffff067224 */ /* 0x000fe400078e00ff */
[----:B------:R-:W-:-:S13]  /*0160*/  ISETP.GE.U32.AND.EX P0, PT, R3, R5, PT, P0 ;  /* 0x000000050300720c */ /* 0x000fda0003f06100 */
[----:B------:R-:W-:Y:S05]  /*0170*/  @P0 BRA `(.L_x_2) ;  /* 0x0000000c00580947 */ /* 0x000fea0003800000 */
[-C--:B------:R-:W-:Y:S01]  /*0180*/  IADD3 R6, P1, PT, -R4, R2.reuse, RZ ;  /* 0x0000000204067210 */ /* 0x080fe20007f3e1ff */
[----:B------:R-:W-:Y:S03]  /*0190*/  BSSY.RECONVERGENT B1, `(.L_x_3) ;  /* 0x00000ba000017945 */ /* 0x000fe60003800200 */
[----:B------:R-:W-:Y:S01]  /*01a0*/  ISETP.GT.U32.AND P0, PT, R6, -0x4, PT ;  /* 0xfffffffc0600780c */ /* 0x000fe20003f04070 */
[----:B------:R-:W-:Y:S01]  /*01b0*/  IMAD.X R6, R3, 0x1, ~R5, P1 ;  /* 0x0000000103067824 */ /* 0x000fe200008e0e05 */
[----:B------:R-:W-:-:S04]  /*01c0*/  IADD3 R7, P1, PT, R4, -R2, RZ ;  /* 0x8000000204077210 */ /* 0x000fc80007f3e0ff */
[----:B------:R-:W-:Y:S01]  /*01d0*/  ISETP.GT.U32.AND.EX P0, PT, R6, -0x1, PT, P0 ;  /* 0xffffffff0600780c */ /* 0x000fe20003f04100 */
[----:B------:R-:W-:Y:S01]  /*01e0*/  IMAD.MOV.U32 R6, RZ, RZ, RZ ;  /* 0x000000ffff067224 */ /* 0x000fe200078e00ff */
[----:B------:R-:W-:Y:S01]  /*01f0*/  LOP3.LUT R11, R7, 0x3, RZ, 0xc0, !PT ;  /* 0x00000003070b7812 */ /* 0x000fe200078ec0ff */
[----:B------:R-:W-:-:S10]  /*0200*/  IMAD.X R4, R5, 0x1, ~R3, P1 ;  /* 0x0000000105047824 */ /* 0x000fd400008e0e03 */
[----:B------:R-:W-:Y:S05]  /*0210*/  @P0 BRA `(.L_x_4) ;  /* 0x0000000800c40947 */ /* 0x000fea0003800000 */
[----:B------:R-:W-:Y:S01]  /*0220*/  LOP3.LUT R7, R7, 0xfffffffc, RZ, 0xc0, !PT ;  /* 0xfffffffc07077812 */ /* 0x000fe200078ec0ff */
[----:B------:R-:W-:Y:S01]  /*0230*/  BSSY.RELIABLE B0, `(.L_x_5) ;  /* 0x0000097000007945 */ /* 0x000fe20003800100 */
[----:B------:R-:W-:Y:S02]  /*0240*/  IMAD.MOV.U32 R8, RZ, RZ, RZ ;  /* 0x000000ffff087224 */ /* 0x000fe400078e00ff */
[----:B------:R-:W-:Y:S01]  /*0250*/  ISETP.GT.U32.AND P0, PT, R7, RZ, PT ;  /* 0x000000ff0700720c */ /* 0x000fe20003f04070 */
[----:B------:R-:W-:Y:S02]  /*0260*/  IMAD.MOV.U32 R5, RZ, RZ, RZ ;  /* 0x000000ffff057224 */ /* 0x000fe400078e00ff */
[----:B------:R-:W-:Y:S01]  /*0270*/  IMAD.MOV.U32 R6, RZ, RZ, RZ ;  /* 0x000000ffff067224 */ /* 0x000fe200078e00ff */
[----:B------:R-:W-:-:S13]  /*0280*/  ISETP.GT.AND.EX P0, PT, R4, RZ, PT, P0 ;  /* 0x000000ff0400720c */ /* 0x000fda0003f04300 */
[----:B------:R-:W-:Y:S05]  /*0290*/  @!P0 BRA `(.L_x_6) ;  /* 0x0000000800408947 */ /* 0x000fea0003800000 */
[----:B------:R-:W-:Y:S01]  /*02a0*/  IADD3 R9, P0, PT, -R8, R7, RZ ;  /* 0x0000000708097210 */ /* 0x000fe20007f1e1ff */
[----:B------:R-:W-:Y:S03]  /*02b0*/  BSSY.RECONVERGENT B3, `(.L_x_7) ;  /* 0x000005a000037945 */ /* 0x000fe60003800200 */
[----:B------:R-:W-:Y:S01]  /*02c0*/  ISETP.GT.U32.AND P1, PT, R9, 0xc, PT ;  /* 0x0000000c0900780c */ /* 0x000fe20003f24070 */
[----:B------:R-:W-:Y:S01]  /*02d0*/  IMAD.X R9, R4, 0x1, ~R5, P0 ;  /* 0x0000000104097824 */ /* 0x000fe200000e0e05 */
[----:B------:R-:W-:-:S04]  /*02e0*/  PLOP3.LUT P0, PT, PT, PT, PT, 0x80, 0x8 ;  /* 0x000000000008781c */ /* 0x000fc80003f0f070 */
[----:B------:R-:W-:-:S13]  /*02f0*/  ISETP.GT.AND.EX P1, PT, R9, RZ, PT, P1 ;  /* 0x000000ff0900720c */ /* 0x000fda0003f24310 */
[----:B------:R-:W-:Y:S05]  /*0300*/  @!P1 BRA `(.L_x_8) ;  /* 0x0000000400509947 */ /* 0x000fea0003800000 */
[----:B------:R-:W-:Y:S02]  /*0310*/  IADD3 R9, P1, PT, R7, -0xc, RZ ;  /* 0xfffffff407097810 */ /* 0x000fe40007f3e0ff */
[----:B------:R-:W-:Y:S02]  /*0320*/  PLOP3.LUT P0, PT, PT, PT, PT, 0x8, 0x80 ;  /* 0x000000000080781c */ /* 0x000fe40003f0e170 */
[----:B------:R-:W-:-:S11]  /*0330*/  IADD3.X R10, PT, PT, R4, -0x1, RZ, P1, !PT ;  /* 0xffffffff040a7810 */ /* 0x000fd60000ffe4ff */
.L_x_9:
[----:B------:R-:W-:Y:S01]  /*0340*/  ISETP.NE.U32.AND P2, PT, R2, RZ, PT ;  /* 0x000000ff0200720c */ /* 0x000fe20003f45070 */
[----:B------:R-:W-:Y:S01]  /*0350*/  VIADD R12, R6, 0x1 ;  /* 0x00000001060c7836 */ /* 0x000fe20000000000 */
[----:B------:R-:W-:Y:S02]  /*0360*/  LOP3.LUT R15, R3, 0x7fffffff, RZ, 0xc0, !PT ;  /* 0x7fffffff030f7812 */ /* 0x000fe400078ec0ff */
[C---:B------:R-:W-:Y:S02]  /*0370*/  ISETP.NE.U32.AND P1, PT, R2.reuse, -0x1, PT ;  /* 0xffffffff0200780c */ /* 0x040fe40003f25070 */
[C---:B------:R-:W-:Y:S02]  /*0380*/  ISETP.NE.AND.EX P2, PT, R15.reuse, RZ, PT, P2 ;  /* 0x000000ff0f00720c */ /* 0x040fe40003f45320 */
[----:B------:R-:W-:Y:S02]  /*0390*/  ISETP.NE.AND.EX P1, PT, R15, 0x7fffffff, PT, P1 ;  /* 0x7fffffff0f00780c */ /* 0x000fe40003f25310 */
[----:B------:R-:W-:-:S02]  /*03a0*/  ISETP.NE.U32.AND P3, PT, R2, -0x2, PT ;  /* 0xfffffffe0200780c */ /* 0x000fc40003f65070 */
[----:B------:R-:W-:-:S07]  /*03b0*/  ISETP.NE.U32.AND P4, PT, R2, -0x3, PT ;  /* 0xfffffffd0200780c */ /* 0x000fce0003f85070 */
[----:B------:R-:W-:Y:S01]  /*03c0*/  @P2 IMAD.MOV R12, RZ, RZ, R6 ;  /* 0x000000ffff0c2224 */ /* 0x000fe200078e0206 */
[C---:B------:R-:W-:Y:S02]  /*03d0*/  ISETP.NE.AND.EX P2, PT, R15.reuse, 0x7fffffff, PT, P3 ;  /* 0x7fffffff0f00780c */ /* 0x040fe40003f45330 */
[----:B------:R-:W-:Y:S01]  /*03e0*/  IADD3 R14, P3, PT, R2, 0x4, RZ ;  /* 0x00000004020e7810 */ /* 0x000fe20007f7e0ff */
[----:B------:R-:W-:Y:S02]  /*03f0*/  VIADD R13, R12, 0x1 ;  /* 0x000000010c0d7836 */ /* 0x000fe40000000000 */
[----:B------:R-:W-:Y:S01]  /*0400*/  @P1 IMAD.MOV R13, RZ, RZ, R12 ;  /* 0x000000ffff0d1224 */ /* 0x000fe200078e020c */
[----:B------:R-:W-:Y:S01]  /*0410*/  ISETP.NE.AND.EX P1, PT, R15, 0x7fffffff, PT, P4 ;  /* 0x7fffffff0f00780c */ /* 0x000fe20003f25340 */
[----:B------:R-:W-:Y:S01]  /*0420*/  IMAD.X R6, RZ, RZ, R3, P3 ;  /* 0x000000ffff067224 */ /* 0x000fe200018e0603 */
[C---:B------:R-:W-:Y:S01]  /*0430*/  ISETP.NE.U32.AND P3, PT, R14.reuse, RZ, PT ;  /* 0x000000ff0e00720c */ /* 0x040fe20003f65070 */
[----:B------:R-:W-:Y:S01]  /*0440*/  VIADD R12, R13, 0x1 ;  /* 0x000000010d0c7836 */ /* 0x000fe20000000000 */
[----:B------:R-:W-:-:S02]  /*0450*/  ISETP.NE.U32.AND P4, PT, R14, -0x3, PT ;  /* 0xfffffffd0e00780c */ /* 0x000fc40003f85070 */
[----:B------:R-:W-:Y:S01]  /*0460*/  LOP3.LUT R6, R6, 0x7fffffff, RZ, 0xc0, !PT ;  /* 0x7fffffff06067812 */ /* 0x000fe200078ec0ff */
[----:B------:R-:W-:-:S03]  /*0470*/  @P2 IMAD.MOV R12, RZ, RZ, R13 ;  /* 0x000000ffff0c2224 */ /* 0x000fc600078e020d */
[----:B------:R-:W-:Y:S01]  /*0480*/  ISETP.NE.AND.EX P2, PT, R6, RZ, PT, P3 ;  /* 0x000000ff0600720c */ /* 0x000fe20003f45330 */
[----:B------:R-:W-:Y:S01]  /*0490*/  VIADD R13, R12, 0x1 ;  /* 0x000000010c0d7836 */ /* 0x000fe20000000000 */
[----:B------:R-:W-:Y:S01]  /*04a0*/  ISETP.NE.U32.AND P3, PT, R14, -0x1, PT ;  /* 0xffffffff0e00780c */ /* 0x000fe20003f65070 */
[----:B------:R-:W-:-:S03]  /*04b0*/  @P1 IMAD.MOV R13, RZ, RZ, R12 ;  /* 0x000000ffff0d1224 */ /* 0x000fc600078e020c */
[----:B------:R-:W-:Y:S01]  /*04c0*/  ISETP.NE.AND.EX P1, PT, R6, 0x7fffffff, PT, P3 ;  /* 0x7fffffff0600780c */ /* 0x000fe20003f25330 */
[----:B------:R-:W-:Y:S01]  /*04d0*/  VIADD R12, R13, 0x1 ;  /* 0x000000010d0c7836 */ /* 0x000fe20000000000 */
[----:B------:R-:W-:-:S05]  /*04e0*/  ISETP.NE.U32.AND P3, PT, R14, -0x2, PT ;  /* 0xfffffffe0e00780c */ /* 0x000fca0003f65070 */
[----:B------:R-:W-:Y:S01]  /*04f0*/  @P2 IMAD.MOV R12, RZ, RZ, R13 ;  /* 0x000000ffff0c2224 */ /* 0x000fe200078e020d */
[----:B------:R-:W-:Y:S02]  /*0500*/  ISETP.NE.AND.EX P2, PT, R6, 0x7fffffff, PT, P3 ;  /* 0x7fffffff0600780c */ /* 0x000fe40003f45330 */
        /* <DEDUP_REMOVED lines=24> */
[----:B------:R-:W-:Y:S01]  /*0690*/  ISETP.NE.U32.AND P3, PT, R14, RZ, PT ;  /* 0x000000ff0e00720c */ /* 0x000fe20003f65070 */
[----:B------:R-:W-:Y:S01]  /*06a0*/  VIADD R12, R13, 0x1 ;  /* 0x000000010d0c7836 */ /* 0x000fe20000000000 */
[----:B------:R-:W-:-:S02]  /*06b0*/  IADD3 R8, P4, PT, R8, 0x10, RZ ;  /* 0x0000001008087810 */ /* 0x000fc40007f9e0ff */
[----:B------:R-:W-:Y:S01]  /*06c0*/  LOP3.LUT R6, R6, 0x7fffffff, RZ, 0xc0, !PT ;  /* 0x7fffffff06067812 */ /* 0x000fe200078ec0ff */
[----:B------:R-:W-:Y:S02]  /*06d0*/  @P2 IMAD.MOV R12, RZ, RZ, R13 ;  /* 0x000000ffff0c2224 */ /* 0x000fe400078e020d */
[----:B------:R-:W-:Y:S01]  /*06e0*/  IMAD.X R5, RZ, RZ, R5, P4 ;  /* 0x000000ffff057224 */ /* 0x000fe200020e0605 */
[----:B------:R-:W-:Y:S01]  /*06f0*/  ISETP.NE.AND.EX P2, PT, R6, RZ, PT, P3 ;  /* 0x000000ff0600720c */ /* 0x000fe20003f45330 */
[----:B------:R-:W-:Y:S01]  /*0700*/  VIADD R13, R12, 0x1 ;  /* 0x000000010c0d7836 */ /* 0x000fe20000000000 */
[----:B------:R-:W-:Y:S01]  /*0710*/  ISETP.NE.U32.AND P3, PT, R14, -0x1, PT ;  /* 0xffffffff0e00780c */ /* 0x000fe20003f65070 */
[----:B------:R-:W-:Y:S01]  /*0720*/  @P1 IMAD.MOV R13, RZ, RZ, R12 ;  /* 0x000000ffff0d1224 */ /* 0x000fe200078e020c */
[----:B------:R-:W-:Y:S02]  /*0730*/  IADD3 R2, P4, PT, R2, 0x10, RZ ;  /* 0x0000001002027810 */ /* 0x000fe40007f9e0ff */
[----:B------:R-:W-:Y:S01]  /*0740*/  ISETP.NE.AND.EX P1, PT, R6, 0x7fffffff, PT, P3 ;  /* 0x7fffffff0600780c */ /* 0x000fe20003f25330 */
[----:B------:R-:W-:Y:S01]  /*0750*/  VIADD R12, R13, 0x1 ;  /* 0x000000010d0c7836 */ /* 0x000fe20000000000 */
[----:B------:R-:W-:Y:S01]  /*0760*/  ISETP.NE.U32.AND P3, PT, R14, -0x2, PT ;  /* 0xfffffffe0e00780c */ /* 0x000fe20003f65070 */
[----:B------:R-:W-:-:S04]  /*0770*/  IMAD.X R3, RZ, RZ, R3, P4 ;  /* 0x000000ffff037224 */ /* 0x000fc800020e0603 */
[----:B------:R-:W-:Y:S01]  /*0780*/  @P2 IMAD.MOV R12, RZ, RZ, R13 ;  /* 0x000000ffff0c2224 */ /* 0x000fe200078e020d */
[----:B------:R-:W-:Y:S02]  /*0790*/  ISETP.NE.AND.EX P2, PT, R6, 0x7fffffff, PT, P3 ;  /* 0x7fffffff0600780c */ /* 0x000fe40003f45330 */
[----:B------:R-:W-:Y:S01]  /*07a0*/  ISETP.NE.U32.AND P3, PT, R14, -0x3, PT ;  /* 0xfffffffd0e00780c */ /* 0x000fe20003f65070 */
[----:B------:R-:W-:Y:S02]  /*07b0*/  VIADD R13, R12, 0x1 ;  /* 0x000000010c0d7836 */ /* 0x000fe40000000000 */
[----:B------:R-:W-:Y:S01]  /*07c0*/  @P1 IMAD.MOV R13, RZ, RZ, R12 ;  /* 0x000000ffff0d1224 */ /* 0x000fe200078e020c */
[----:B------:R-:W-:Y:S02]  /*07d0*/  ISETP.NE.AND.EX P1, PT, R6, 0x7fffffff, PT, P3 ;  /* 0x7fffffff0600780c */ /* 0x000fe40003f25330 */
[----:B------:R-:W-:Y:S01]  /*07e0*/  ISETP.GE.U32.AND P3, PT, R8, R9, PT ;  /* 0x000000090800720c */ /* 0x000fe20003f66070 */
[----:B------:R-:W-:-:S04]  /*07f0*/  VIADD R12, R13, 0x1 ;  /* 0x000000010d0c7836 */ /* 0x000fc80000000000 */
[----:B------:R-:W-:Y:S01]  /*0800*/  @P2 IMAD.MOV R12, RZ, RZ, R13 ;  /* 0x000000ffff0c2224 */ /* 0x000fe200078e020d */
[----:B------:R-:W-:-:S03]  /*0810*/  ISETP.GE.AND.EX P2, PT, R5, R10, PT, P3 ;  /* 0x0000000a0500720c */ /* 0x000fc60003f46330 */
[----:B------:R-:W-:Y:S02]  /*0820*/  VIADD R6, R12, 0x1 ;  /* 0x000000010c067836 */ /* 0x000fe40000000000 */
[----:B------:R-:W-:-:S08]  /*0830*/  @P1 IMAD.MOV R6, RZ, RZ, R12 ;  /* 0x000000ffff061224 */ /* 0x000fd000078e020c */
[----:B------:R-:W-:Y:S05]  /*0840*/  @!P2 BRA `(.L_x_9) ;  /* 0xfffffff800bca947 */ /* 0x000fea000383ffff */
.L_x_8:
[----:B------:R-:W-:Y:S05]  /*0850*/  BSYNC.RECONVERGENT B3 ;  /* 0x0000000000037941 */ /* 0x000fea0003800200 */
.L_x_7:
[----:B------:R-:W-:Y:S01]  /*0860*/  IADD3 R9, P2, PT, -R8, R7, RZ ;  /* 0x0000000708097210 */ /* 0x000fe20007f5e1ff */
[----:B------:R-:W-:Y:S03]  /*0870*/  BSSY.RECONVERGENT B3, `(.L_x_10) ;  /* 0x000002e000037945 */ /* 0x000fe60003800200 */
[----:B------:R-:W-:Y:S01]  /*0880*/  ISETP.GT.U32.AND P1, PT, R9, 0x4, PT ;  /* 0x000000040900780c */ /* 0x000fe20003f24070 */
[----:B------:R-:W-:-:S05]  /*0890*/  IMAD.X R9, R4, 0x1, ~R5, P2 ;  /* 0x0000000104097824 */ /* 0x000fca00010e0e05 */
[----:B------:R-:W-:-:S13]  /*08a0*/  ISETP.GT.AND.EX P1, PT, R9, RZ, PT, P1 ;  /* 0x000000ff0900720c */ /* 0x000fda0003f24310 */
[----:B------:R-:W-:Y:S05]  /*08b0*/  @!P1 BRA `(.L_x_11) ;  /* 0x0000000000a49947 */ /* 0x000fea0003800000 */
[----:B------:R-:W-:Y:S01]  /*08c0*/  ISETP.NE.U32.AND P0, PT, R2, RZ, PT ;  /* 0x000000ff0200720c */ /* 0x000fe20003f05070 */
[----:B------:R-:W-:Y:S01]  /*08d0*/  VIADD R9, R6, 0x1 ;  /* 0x0000000106097836 */ /* 0x000fe20000000000 */
[----:B------:R-:W-:Y:S02]  /*08e0*/  LOP3.LUT R13, R3, 0x7fffffff, RZ, 0xc0, !PT ;  /* 0x7fffffff030d7812 */ /* 0x000fe400078ec0ff */
[C---:B------:R-:W-:Y:S02]  /*08f0*/  ISETP.NE.U32.AND P1, PT, R2.reuse, -0x1, PT ;  /* 0xffffffff0200780c */ /* 0x040fe40003f25070 */
[C---:B------:R-:W-:Y:S02]  /*0900*/  ISETP.NE.AND.EX P0, PT, R13.reuse, RZ, PT, P0 ;  /* 0x000000ff0d00720c */ /* 0x040fe40003f05300 */
[----:B------:R-:W-:Y:S02]  /*0910*/  ISETP.NE.AND.EX P1, PT, R13, 0x7fffffff, PT, P1 ;  /* 0x7fffffff0d00780c */ /* 0x000fe40003f25310 */
[----:B------:R-:W-:-:S02]  /*0920*/  ISETP.NE.U32.AND P2, PT, R2, -0x2, PT ;  /* 0xfffffffe0200780c */ /* 0x000fc40003f45070 */
[----:B------:R-:W-:-:S07]  /*0930*/  IADD3 R12, P3, PT, R2, 0x4, RZ ;  /* 0x00000004020c7810 */ /* 0x000fce0007f7e0ff */
[----:B------:R-:W-:Y:S01]  /*0940*/  @P0 IMAD.MOV R9, RZ, RZ, R6 ;  /* 0x000000ffff090224 */ /* 0x000fe200078e0206 */
[----:B------:R-:W-:Y:S01]  /*0950*/  ISETP.NE.AND.EX P0, PT, R13, 0x7fffffff, PT, P2 ;  /* 0x7fffffff0d00780c */ /* 0x000fe20003f05320 */
[----:B------:R-:W-:Y:S01]  /*0960*/  IMAD.X R6, RZ, RZ, R3, P3 ;  /* 0x000000ffff067224 */ /* 0x000fe200018e0603 */
[----:B------:R-:W-:Y:S01]  /*0970*/  ISETP.NE.U32.AND P2, PT, R2, -0x3, PT ;  /* 0xfffffffd0200780c */ /* 0x000fe20003f45070 */
[----:B------:R-:W-:Y:S01]  /*0980*/  VIADD R10, R9, 0x1 ;  /* 0x00000001090a7836 */ /* 0x000fe20000000000 */
[----:B------:R-:W-:Y:S01]  /*0990*/  IADD3 R8, P3, PT, R8, 0x8, RZ ;  /* 0x0000000808087810 */ /* 0x000fe20007f7e0ff */
[----:B------:R-:W-:Y:S01]  /*09a0*/  @P1 IMAD.MOV R10, RZ, RZ, R9 ;  /* 0x000000ffff0a1224 */ /* 0x000fe200078e0209 */
[----:B------:R-:W-:Y:S02]  /*09b0*/  ISETP.NE.AND.EX P1, PT, R13, 0x7fffffff, PT, P2 ;  /* 0x7fffffff0d00780c */ /* 0x000fe40003f25320 */
[----:B------:R-:W-:Y:S01]  /*09c0*/  ISETP.NE.U32.AND P2, PT, R12, RZ, PT ;  /* 0x000000ff0c00720c */ /* 0x000fe20003f45070 */
[----:B------:R-:W-:Y:S01]  /*09d0*/  VIADD R9, R10, 0x1 ;  /* 0x000000010a097836 */ /* 0x000fe20000000000 */
[----:B------:R-:W-:Y:S01]  /*09e0*/  LOP3.LUT R6, R6, 0x7fffffff, RZ, 0xc0, !PT ;  /* 0x7fffffff06067812 */ /* 0x000fe200078ec0ff */
[----:B------:R-:W-:-:S02]  /*09f0*/  IMAD.X R5, RZ, RZ, R5, P3 ;  /* 0x000000ffff057224 */ /* 0x000fc400018e0605 */
[----:B------:R-:W-:Y:S01]  /*0a00*/  @P0 IMAD.MOV R9, RZ, RZ, R10 ;  /* 0x000000ffff090224 */ /* 0x000fe200078e020a */
[----:B------:R-:W-:Y:S02]  /*0a10*/  ISETP.NE.AND.EX P0, PT, R6, RZ, PT, P2 ;  /* 0x000000ff0600720c */ /* 0x000fe40003f05320 */
[----:B------:R-:W-:Y:S01]  /*0a20*/  ISETP.NE.U32.AND P2, PT, R12, -0x1, PT ;  /* 0xffffffff0c00780c */ /* 0x000fe20003f45070 */
[----:B------:R-:W-:Y:S02]  /*0a30*/  VIADD R10, R9, 0x1 ;  /* 0x00000001090a7836 */ /* 0x000fe40000000000 */
[----:B------:R-:W-:Y:S01]  /*0a40*/  @P1 IMAD.MOV R10, RZ, RZ, R9 ;  /* 0x000000ffff0a1224 */ /* 0x000fe200078e0209 */
[----:B------:R-:W-:Y:S02]  /*0a50*/  ISETP.NE.AND.EX P1, PT, R6, 0x7fffffff, PT, P2 ;  /* 0x7fffffff0600780c */ /* 0x000fe40003f25320 */
[----:B------:R-:W-:Y:S01]  /*0a60*/  ISETP.NE.U32.AND P2, PT, R12, -0x2, PT ;  /* 0xfffffffe0c00780c */ /* 0x000fe20003f45070 */
[----:B------:R-:W-:-:S04]  /*0a70*/  VIADD R9, R10, 0x1 ;  /* 0x000000010a097836 */ /* 0x000fc80000000000 */
[----:B------:R-:W-:Y:S01]  /*0a80*/  @P0 IMAD.MOV R9, RZ, RZ, R10 ;  /* 0x000000ffff090224 */ /* 0x000fe200078e020a */
[----:B------:R-:W-:Y:S02]  /*0a90*/  ISETP.NE.AND.EX P0, PT, R6, 0x7fffffff, PT, P2 ;  /* 0x7fffffff0600780c */ /* 0x000fe40003f05320 */
[----:B------:R-:W-:Y:S01]  /*0aa0*/  ISETP.NE.U32.AND P2, PT, R12, -0x3, PT ;  /* 0xfffffffd0c00780c */ /* 0x000fe20003f45070 */
[----:B------:R-:W-:Y:S02]  /*0ab0*/  VIADD R10, R9, 0x1 ;  /* 0x00000001090a7836 */ /* 0x000fe40000000000 */
[----:B------:R-:W-:Y:S01]  /*0ac0*/  @P1 IMAD.MOV R10, RZ, RZ, R9 ;  /* 0x000000ffff0a1224 */ /* 0x000fe200078e0209 */
[----:B------:R-:W-:Y:S02]  /*0ad0*/  ISETP.NE.AND.EX P1, PT, R6, 0x7fffffff, PT, P2 ;  /* 0x7fffffff0600780c */ /* 0x000fe40003f25320 */
[----:B------:R-:W-:Y:S01]  /*0ae0*/  IADD3 R2, P2, PT, R2, 0x8, RZ ;  /* 0x0000000802027810 */ /* 0x000fe20007f5e0ff */
[----:B------:R-:W-:-:S04]  /*0af0*/  VIADD R9, R10, 0x1 ;  /* 0x000000010a097836 */ /* 0x000fc80000000000 */
[----:B------:R-:W-:Y:S01]  /*0b00*/  @P0 IMAD.MOV R9, RZ, RZ, R10 ;  /* 0x000000ffff090224 */ /* 0x000fe200078e020a */
[----:B------:R-:W-:Y:S01]  /*0b10*/  PLOP3.LUT P0, PT, PT, PT, PT, 0x8, 0x80 ;  /* 0x000000000080781c */ /* 0x000fe20003f0e170 */
[----:B------:R-:W-:Y:S02]  /*0b20*/  IMAD.X R3, RZ, RZ, R3, P2 ;  /* 0x000000ffff037224 */ /* 0x000fe400010e0603 */
[----:B------:R-:W-:Y:S02]  /*0b30*/  VIADD R6, R9, 0x1 ;  /* 0x0000000109067836 */ /* 0x000fe40000000000 */
[----:B------:R-:W-:-:S08]  /*0b40*/  @P1 IMAD.MOV R6, RZ, RZ, R9 ;  /* 0x000000ffff061224 */ /* 0x000fd000078e0209 */
.L_x_11:
[----:B------:R-:W-:Y:S05]  /*0b50*/  BSYNC.RECONVERGENT B3 ;  /* 0x0000000000037941 */ /* 0x000fea0003800200 */
.L_x_10:
[----:B------:R-:W-:-:S04]  /*0b60*/  ISETP.NE.U32.AND P1, PT, R8, R7, PT ;  /* 0x000000070800720c */ /* 0x000fc80003f25070 */
[----:B------:R-:W-:-:S13]  /*0b70*/  ISETP.NE.OR.EX P0, PT, R5, R4, P0, P1 ;  /* 0x000000040500720c */ /* 0x000fda0000705710 */
[----:B------:R-:W-:Y:S05]  /*0b80*/  @!P0 BREAK.RELIABLE B0 ;  /* 0x0000000000008942 */ /* 0x000fea0003800100 */
[----:B------:R-:W-:Y:S05]  /*0b90*/  @!P0 BRA `(.L_x_4) ;  /* 0x0000000000648947 */ /* 0x000fea0003800000 */
.L_x_6:
[----:B------:R-:W-:Y:S05]  /*0ba0*/  BSYNC.RELIABLE B0 ;  /* 0x0000000000007941 */ /* 0x000fea0003800100 */
.L_x_5:
[----:B------:R-:W-:Y:S01]  /*0bb0*/  ISETP.NE.U32.AND P0, PT, R2, RZ, PT ;  /* 0x000000ff0200720c */ /* 0x000fe20003f05070 */
[----:B------:R-:W-:Y:S01]  /*0bc0*/  VIADD R9, R6, 0x1 ;  /* 0x0000000106097836 */ /* 0x000fe20000000000 */
[----:B------:R-:W-:Y:S02]  /*0bd0*/  LOP3.LUT R10, R3, 0x7fffffff, RZ, 0xc0, !PT ;  /* 0x7fffffff030a7812 */ /* 0x000fe400078ec0ff */
[----:B------:R-:W-:Y:S02]  /*0be0*/  ISETP.NE.U32.AND P1, PT, R2, -0x1, PT ;  /* 0xffffffff0200780c */ /* 0x000fe40003f25070 */
[C---:B------:R-:W-:Y:S02]  /*0bf0*/  ISETP.NE.AND.EX P0, PT, R10.reuse, RZ, PT, P0 ;  /* 0x000000ff0a00720c */ /* 0x040fe40003f05300 */
[----:B------:R-:W-:Y:S02]  /*0c00*/  ISETP.NE.AND.EX P1, PT, R10, 0x7fffffff, PT, P1 ;  /* 0x7fffffff0a00780c */ /* 0x000fe40003f25310 */
[----:B------:R-:W-:-:S02]  /*0c10*/  ISETP.NE.U32.AND P2, PT, R2, -0x2, PT ;  /* 0xfffffffe0200780c */ /* 0x000fc40003f45070 */
[----:B------:R-:W-:-:S05]  /*0c20*/  IADD3 R8, P3, PT, R8, 0x4, RZ ;  /* 0x0000000408087810 */ /* 0x000fca0007f7e0ff */
[----:B------:R-:W-:Y:S02]  /*0c30*/  IMAD.X R5, RZ, RZ, R5, P3 ;  /* 0x000000ffff057224 */ /* 0x000fe400018e0605 */
[----:B------:R-:W-:Y:S01]  /*0c40*/  @P0 IMAD.MOV R9, RZ, RZ, R6 ;  /* 0x000000ffff090224 */ /* 0x000fe200078e0206 */
[----:B------:R-:W-:Y:S02]  /*0c50*/  ISETP.NE.AND.EX P0, PT, R10, 0x7fffffff, PT, P2 ;  /* 0x7fffffff0a00780c */ /* 0x000fe40003f05320 */
[C---:B------:R-:W-:Y:S01]  /*0c60*/  ISETP.NE.U32.AND P2, PT, R2.reuse, -0x3, PT ;  /* 0xfffffffd0200780c */ /* 0x040fe20003f45070 */
[----:B------:R-:W-:Y:S01]  /*0c70*/  VIADD R6, R9, 0x1 ;  /* 0x0000000109067836 */ /* 0x000fe20000000000 */
[----:B------:R-:W-:Y:S01]  /*0c80*/  IADD3 R2, P3, PT, R2, 0x4, RZ ;  /* 0x0000000402027810 */ /* 0x000fe20007f7e0ff */
[----:B------:R-:W-:Y:S01]  /*0c90*/  @P1 IMAD.MOV R6, RZ, RZ, R9 ;  /* 0x000000ffff061224 */ /* 0x000fe200078e0209 */
[----:B------:R-:W-:Y:S02]  /*0ca0*/  ISETP.NE.AND.EX P1, PT, R10, 0x7fffffff, PT, P2 ;  /* 0x7fffffff0a00780c */ /* 0x000fe40003f25320 */
[----:B------:R-:W-:Y:S01]  /*0cb0*/  ISETP.NE.U32.AND P2, PT, R8, R7, PT ;  /* 0x000000070800720c */ /* 0x000fe20003f45070 */
[----:B------:R-:W-:-:S02]  /*0cc0*/  VIADD R9, R6, 0x1 ;  /* 0x0000000106097836 */ /* 0x000fc40000000000 */
[----:B------:R-:W-:Y:S02]  /*0cd0*/  IMAD.X R3, RZ, RZ, R3, P3 ;  /* 0x000000ffff037224 */ /* 0x000fe400018e0603 */
[----:B------:R-:W-:Y:S01]  /*0ce0*/  @P0 IMAD.MOV R9, RZ, RZ, R6 ;  /* 0x000000ffff090224 */ /* 0x000fe200078e0206 */
[----:B------:R-:W-:-:S03]  /*0cf0*/  ISETP.NE.AND.EX P0, PT, R5, R4, PT, P2 ;  /* 0x000000040500720c */ /* 0x000fc60003f05320 */
[----:B------:R-:W-:Y:S02]  /*0d00*/  VIADD R6, R9, 0x1 ;  /* 0x0000000109067836 */ /* 0x000fe40000000000 */
[----:B------:R-:W-:-:S08]  /*0d10*/  @P1 IMAD.MOV R6, RZ, RZ, R9 ;  /* 0x000000ffff061224 */ /* 0x000fd000078e0209 */
[----:B------:R-:W-:Y:S05]  /*0d20*/  @P0 BRA `(.L_x_5) ;  /* 0xfffffffc00a00947 */ /* 0x000fea000383ffff */
.L_x_4:
[----:B------:R-:W-:Y:S05]  /*0d30*/  BSYNC.RECONVERGENT B1 ;  /* 0x0000000000017941 */ /* 0x000fea0003800200 */
.L_x_3:
[----:B------:R-:W-:-:S04]  /*0d40*/  ISETP.NE.U32.AND P0, PT, R11, RZ, PT ;  /* 0x000000ff0b00720c */ /* 0x000fc80003f05070 */
[----:B------:R-:W-:-:S13]  /*0d50*/  ISETP.NE.AND.EX P0, PT, RZ, RZ, PT, P0 ;  /* 0x000000ffff00720c */ /* 0x000fda0003f05300 */
[----:B------:R-:W-:Y:S05]  /*0d60*/  @!P0 BRA `(.L_x_2) ;  /* 0x00000000005c8947 */ /* 0x000fea0003800000 */
[----:B------:R-:W-:Y:S01]  /*0d70*/  LOP3.LUT R4, R3, 0x7fffffff, RZ, 0xc0, !PT ;  /* 0x7fffffff03047812 */ /* 0x000fe200078ec0ff */
[----:B------:R-:W-:Y:S01]  /*0d80*/  VIADD R3, R6, 0x1 ;  /* 0x0000000106037836 */ /* 0x000fe20000000000 */
[----:B------:R-:W-:Y:S02]  /*0d90*/  ISETP.NE.U32.AND P0, PT, R2, RZ, PT ;  /* 0x000000ff0200720c */ /* 0x000fe40003f05070 */
[----:B------:R-:W-:Y:S02]  /*0da0*/  ISETP.NE.U32.AND P1, PT, R11, 0x1, PT ;  /* 0x000000010b00780c */ /* 0x000fe40003f25070 */
[----:B------:R-:W-:Y:S02]  /*0db0*/  ISETP.NE.AND.EX P0, PT, R4, RZ, PT, P0 ;  /* 0x000000ff0400720c */ /* 0x000fe40003f05300 */
[----:B------:R-:W-:-:S11]  /*0dc0*/  ISETP.NE.AND.EX P1, PT, RZ, RZ, PT, P1 ;  /* 0x000000ffff00720c */ /* 0x000fd60003f25310 */
[----:B------:R-:W-:-:S04]  /*0dd0*/  @P0 IMAD.MOV R3, RZ, RZ, R6 ;  /* 0x000000ffff030224 */ /* 0x000fc800078e0206 */
[----:B------:R-:W-:Y:S01]  /*0de0*/  IMAD.MOV.U32 R6, RZ, RZ, R3 ;  /* 0x000000ffff067224 */ /* 0x000fe200078e0003 */
[----:B------:R-:W-:Y:S06]  /*0df0*/  @!P1 BRA `(.L_x_2) ;  /* 0x0000000000389947 */ /* 0x000fec0003800000 */
[----:B------:R-:W-:Y:S02]  /*0e00*/  ISETP.NE.U32.AND P0, PT, R11, 0x2, PT ;  /* 0x000000020b00780c */ /* 0x000fe40003f05070 */
[----:B------:R-:W-:Y:S02]  /*0e10*/  ISETP.NE.U32.AND P1, PT, R2, -0x1, PT ;  /* 0xffffffff0200780c */ /* 0x000fe40003f25070 */
[----:B------:R-:W-:Y:S02]  /*0e20*/  ISETP.NE.AND.EX P0, PT, RZ, RZ, PT, P0 ;  /* 0x000000ffff00720c */ /* 0x000fe40003f05300 */
[----:B------:R-:W-:Y:S02]  /*0e30*/  ISETP.NE.AND.EX P1, PT, R4, 0x7fffffff, PT, P1 ;  /* 0x7fffffff0400780c */ /* 0x000fe40003f25310 */
[----:B------:R-:W-:-:S09]  /*0e40*/  PLOP3.LUT P3, PT, PT, PT, PT, 0x8, 0x80 ;  /* 0x000000000080781c */ /* 0x000fd20003f6e170 */
[----:B------:R-:W-:Y:S01]  /*0e50*/  @P0 ISETP.NE.U32.AND P2, PT, R2, -0x2, PT ;  /* 0xfffffffe0200080c */ /* 0x000fe20003f45070 */
[----:B------:R-:W-:Y:S02]  /*0e60*/  VIADD R2, R6, 0x1 ;  /* 0x0000000106027836 */ /* 0x000fe40000000000 */
[----:B------:R-:W-:Y:S01]  /*0e70*/  @P1 IMAD.MOV R2, RZ, RZ, R6 ;  /* 0x000000ffff021224 */ /* 0x000fe200078e0206 */
[----:B------:R-:W-:-:S03]  /*0e80*/  @P0 ISETP.NE.AND.EX P2, PT, R4, 0x7fffffff, PT, P2 ;  /* 0x7fffffff0400080c */ /* 0x000fc60003f45320 */
[----:B------:R-:W-:Y:S01]  /*0e90*/  IMAD.MOV.U32 R6, RZ, RZ, R2 ;  /* 0x000000ffff067224 */ /* 0x000fe200078e0002 */
[----:B------:R-:W-:-:S03]  /*0ea0*/  @P0 PLOP3.LUT P3, PT, P2, PT, PT, 0x80, 0x8 ;  /* 0x000000000008081c */ /* 0x000fc6000176f070 */
[----:B------:R-:W-:-:S10]  /*0eb0*/  @P0 VIADD R2, R6, 0x1 ;  /* 0x0000000106020836 */ /* 0x000fd40000000000 */
[----:B------:R-:W-:-:S04]  /*0ec0*/  @P3 IMAD.MOV R2, RZ, RZ, R6 ;  /* 0x000000ffff023224 */ /* 0x000fc800078e0206 */
[----:B------:R-:W-:-:S07]  /*0ed0*/  @P0 IMAD.MOV.U32 R6, RZ, RZ, R2 ;  /* 0x000000ffff060224 */ /* 0x000fce00078e0002 */
.L_x_2:
[----:B------:R-:W-:Y:S05]  /*0ee0*/  BSYNC.RECONVERGENT B2 ;  /* 0x0000000000027941 */ /* 0x000fea0003800200 */
.L_x_1:
[----:B------:R-:W-:Y:S05]  /*0ef0*/  WARPSYNC.ALL ;  /* 0x0000000000007948 */ /* 0x000fea0003800000 */
[----:B------:R-:W0:Y:S01]  /*0f00*/  S2R R2, SR_LANEID ;  /* 0x0000000000027919 */ /* 0x000e220000000000 */
[----:B------:R-:W1:Y:S01]  /*0f10*/  S2UR UR5, SR_CgaCtaId ;  /* 0x00000000000579c3 */ /* 0x000e620000008800 */
[----:B------:R-:W-:Y:S01]  /*0f20*/  VOTEU.ANY UR6, UPT, PT ;  /* 0x0000000000067886 */ /* 0x000fe200038e0100 */
[----:B------:R-:W-:Y:S01]  /*0f30*/  UMOV UR4, 0x400 ;  /* 0x0000040000047882 */ /* 0x000fe20000000000 */
[----:B------:R-:W0:Y:S08]  /*0f40*/  FLO.U32 R5, UR6 ;  /* 0x0000000600057d00 */ /* 0x000e3000080e0000 */
[----:B------:R-:W2:Y:S01]  /*0f50*/  POPC R4, UR6 ;  /* 0x0000000600047d09 */ /* 0x000ea20008000000 */
[----:B-1----:R-:W-:Y:S01]  /*0f60*/  ULEA UR4, UR5, UR4, 0x18 ;  /* 0x0000000405047291 */ /* 0x002fe2000f8ec0ff */
[----:B0-----:R-:W-:-:S02]  /*0f70*/  ISETP.EQ.U32.AND P0, PT, R5, R2, PT ;  /* 0x000000020500720c */ /* 0x001fc40003f02070 */
[----:B------:R-:W0:Y:S11]  /*0f80*/  S2R R2, SR_LTMASK ;  /* 0x0000000000027919 */ /* 0x000e360000003900 */
[----:B--2---:R-:W1:Y:S01]  /*0f90*/  @P0 ATOMS.ADD R4, [UR4], R4 ;  /* 0x00000004ff04098c */ /* 0x004e620008000004 */
[----:B------:R-:W2:Y:S01]  /*0fa0*/  LDCU UR4, c[0x0][0x390] ;  /* 0x00007200ff0477ac */ /* 0x000ea20008000800 */
[----:B0-----:R-:W-:-:S02]  /*0fb0*/  LOP3.LUT R8, R2, UR6, RZ, 0xc0, !PT ;  /* 0x0000000602087c12 */ /* 0x001fc4000f8ec0ff */
[----:B------:R-:W0:Y:S01]  /*0fc0*/  LDC.64 R2, c[0x0][0x398] ;  /* 0x0000e600ff027b82 */ /* 0x000e220000000a00 */
[----:B-1----:R-:W1:Y:S03]  /*0fd0*/  SHFL.IDX PT, R7, R4, R5, 0x1f ;  /* 0x00001f0504077589 */ /* 0x002e6600000e0000 */
[----:B------:R-:W1:Y:S01]  /*0fe0*/  POPC R8, R8 ;  /* 0x0000000800087309 */ /* 0x000e620000000000 */
[----:B0-----:R-:W-:-:S04]  /*0ff0*/  IMAD.WIDE R2, R0, 0x4, R2 ;  /* 0x0000000400027825 */ /* 0x001fc800078e0202 */
[----:B-1----:R-:W-:Y:S01]  /*1000*/  IMAD.IADD R7, R7, 0x1, R8 ;  /* 0x0000000107077824 */ /* 0x002fe200078e0208 */
[----:B------:R0:W-:Y:S04]  /*1010*/  STG.E desc[UR10][R2.64], R6 ;  /* 0x0000000602007986 */ /* 0x0001e8000c10190a */
[----:B--2---:R-:W-:-:S13]  /*1020*/  ISETP.GE.U32.AND P0, PT, R7, UR4, PT ;  /* 0x0000000407007c0c */ /* 0x004fda000bf06070 */
[----:B0-----:R-:W-:Y:S05]  /*1030*/  @P0 EXIT ;  /* 0x000000000000094d */ /* 0x001fea0003800000 */
[----:B------:R-:W0:Y:S02]  /*1040*/  LDC.64 R2, c[0x0][0x3a0] ;  /* 0x0000e800ff027b82 */ /* 0x000e240000000a00 */
[----:B0-----:R-:W2:Y:S02]  /*1050*/  LDG.E.STRONG.SYS R2, desc[UR10][R2.64] ;  /* 0x0000000a02027981 */ /* 0x001ea4000c1f5900 */
[----:B--2---:R-:W-:-:S13]  /*1060*/  ISETP.NE.AND P0, PT, R2, RZ, PT ;  /* 0x000000ff0200720c */ /* 0x004fda0003f05270 */
[----:B------:R-:W-:Y:S05]  /*1070*/  @!P0 EXIT ;  /* 0x000000000000894d */ /* 0x000fea0003800000 */
[----:B------:R-:W0:Y:S01]  /*1080*/  LDC.64 R4, c[0x0][0x388] ;  /* 0x0000e200ff047b82 */ /* 0x000e220000000a00 */
[----:B------:R-:W-:-:S04]  /*1090*/  IMAD.MOV.U32 R0, RZ, RZ, R7 ;  /* 0x000000ffff007224 */ /* 0x000fc800078e0007 */
[C---:B------:R-:W-:Y:S02]  /*10a0*/  VIADD R7, R0.reuse, UR4 ;  /* 0x0000000400077c36 */ /* 0x040fe40008000000 */
[----:B0-----:R-:W-:-:S04]  /*10b0*/  IMAD.WIDE R2, R0, 0x8, R4 ;  /* 0x0000000800027825 */ /* 0x001fc800078e0204 */
[----:B------:R-:W-:Y:S02]  /*10c0*/  IMAD.WIDE.U32 R4, R7, 0x8, R4 ;  /* 0x0000000807047825 */ /* 0x000fe400078e0004 */
[----:B------:R-:W5:Y:S04]  /*10d0*/  LDG.E.64 R2, desc[UR10][R2.64] ;  /* 0x0000000a02027981 */ /* 0x000f68000c1e1b00 */
[----:B------:R-:W5:Y:S01]  /*10e0*/  LDG.E.64 R4, desc[UR10][R4.64] ;  /* 0x0000000a04047981 */ /* 0x000f62000c1e1b00 */
[----:B------:R-:W-:Y:S05]  /*10f0*/  BRA `(.L_x_12) ;  /* 0xfffffff0000c7947 */ /* 0x000fea000383ffff */
.L_x_0:
[----:B------:R-:W0:Y:S01]  /*1100*/  LDCU UR8, c[0x0][0x380] ;  /* 0x00007000ff0877ac */ /* 0x000e220008000800 */
[----:B------:R-:W-:Y:S01]  /*1110*/  UMOV UR7, 0x2 ;  /* 0x0000000200077882 */ /* 0x000fe20000000000 */
[----:B------:R-:W-:Y:S02]  /*1120*/  ULOP3.LUT UR9, UR4, 0x3, URZ, 0xc0, !UPT ;  /* 0x0000000304097892 */ /* 0x000fe4000f8ec0ff */
[----:B------:R-:W-:-:S04]  /*1130*/  ULOP3.LUT UR4, UR4, 0x7ffffffc, URZ, 0xc0, !UPT ;  /* 0x7ffffffc04047892 */ /* 0x000fc8000f8ec0ff */
[----:B------:R-:W-:Y:S02]  /*1140*/  UIADD3 UR13, UPT, UPT, -UR4, URZ, URZ ;  /* 0x000000ff040d7290 */ /* 0x000fe4000fffe1ff */
[----:B0-----:R-:W-:Y:S02]  /*1150*/  UIADD3 UR5, UPT, UPT, UR8, -0x21, URZ ;  /* 0xffffffdf08057890 */ /* 0x001fe4000fffe0ff */
[----:B------:R-:W-:Y:S02]  /*1160*/  UIADD3 UR6, UPT, UPT, UR8, -0x1, URZ ;  /* 0xffffffff08067890 */ /* 0x000fe4000fffe0ff */
[----:B------:R-:W-:Y:S02]  /*1170*/  USHF.L.U32 UR5, UR7, UR5, URZ ;  /* 0x0000000507057299 */ /* 0x000fe400080006ff */
[----:B------:R-:W-:Y:S02]  /*1180*/  USHF.L.U32 UR6, UR7, UR6, URZ ;  /* 0x0000000607067299 */ /* 0x000fe400080006ff */
[----:B------:R-:W-:-:S02]  /*1190*/  UISETP.GT.AND UP0, UPT, UR8, 0x20, UPT ;  /* 0x000000200800788c */ /* 0x000fc4000bf04270 */
[----:B------:R-:W-:Y:S02]  /*11a0*/  UIADD3 UR5, UPT, UPT, UR5, -0x1, URZ ;  /* 0xffffffff05057890 */ /* 0x000fe4000fffe0ff */
[----:B------:R-:W-:Y:S02]  /*11b0*/  UIADD3 UR6, UPT, UPT, UR6, -0x1, URZ ;  /* 0xffffffff06067890 */ /* 0x000fe4000fffe0ff */
[----:B------:R-:W-:Y:S02]  /*11c0*/  USEL UR5, UR5, URZ, UP0 ;  /* 0x000000ff05057287 */ /* 0x000fe40008000000 */
[----:B------:R-:W-:-:S12]  /*11d0*/  USEL UR6, UR6, 0xffffffff, !UP0 ;  /* 0xffffffff06067887 */ /* 0x000fd8000c000000 */
.L_x_22:
[----:B-----5:R-:W-:Y:S01]  /*11e0*/  ISETP.GE.U32.AND P0, PT, R2, R4, PT ;  /* 0x000000040200720c */ /* 0x020fe20003f06070 */
[----:B------:R-:W-:Y:S01]  /*11f0*/  BSSY.RECONVERGENT B0, `(.L_x_13) ;  /* 0x00000a7000007945 */ /* 0x000fe20003800200 */
[----:B0-----:R-:W-:Y:S02]  /*1200*/  IMAD.MOV.U32 R6, RZ, RZ, RZ ;  /* 0x000000ffff067224 */ /* 0x001fe400078e00ff */
[----:B------:R-:W-:-:S13]  /*1210*/  ISETP.GE.U32.AND.EX P0, PT, R3, R5, PT, P0 ;  /* 0x000000050300720c */ /* 0x000fda0003f06100 */
[----:B------:R-:W-:Y:S05]  /*1220*/  @P0 BRA `(.L_x_14) ;  /* 0x00000008008c0947 */ /* 0x000fea0003800000 */
[----:B------:R-:W-:-:S07]  /*1230*/  IMAD.MOV.U32 R6, RZ, RZ, RZ ;  /* 0x000000ffff067224 */ /* 0x000fce00078e00ff */
.L_x_21:
[----:B------:R-:W0:Y:S01]  /*1240*/  LDC R7, c[0x0][0x384] ;  /* 0x0000e100ff077b82 */ /* 0x000e220000000800 */
[C---:B------:R-:W-:Y:S01]  /*1250*/  IMAD.SHL.U32 R8, R2.reuse, 0x2, RZ ;  /* 0x0000000202087824 */ /* 0x040fe200078e00ff */
[----:B------:R-:W-:Y:S01]  /*1260*/  ISETP.NE.AND P2, PT, RZ, UR9, PT ;  /* 0x00000009ff007c0c */ /* 0x000fe2000bf45270 */
[----:B------:R-:W-:Y:S02]  /*1270*/  IMAD.MOV.U32 R9, RZ, RZ, RZ ;  /* 0x000000ffff097224 */ /* 0x000fe400078e00ff */
[----:B------:R-:W-:Y:S02]  /*1280*/  IMAD.MOV.U32 R10, RZ, RZ, RZ ;  /* 0x000000ffff0a7224 */ /* 0x000fe400078e00ff */
[----:B------:R-:W-:Y:S01]  /*1290*/  IMAD.MOV.U32 R11, RZ, RZ, R8 ;  /* 0x000000ffff0b7224 */ /* 0x000fe200078e0008 */
[----:B0-----:R-:W-:Y:S02]  /*12a0*/  ISETP.GE.U32.AND P0, PT, R7, 0x4, PT ;  /* 0x000000040700780c */ /* 0x001fe40003f06070 */
[----:B------:R-:W-:-:S05]  /*12b0*/  SHF.R.U64 R7, R2, 0x1f, R3 ;  /* 0x0000001f02077819 */ /* 0x000fca0000001203 */
[----:B------:R-:W-:-:S06]  /*12c0*/  IMAD.MOV.U32 R12, RZ, RZ, R7 ;  /* 0x000000ffff0c7224 */ /* 0x000fcc00078e0007 */
[----:B------:R-:W-:Y:S05]  /*12d0*/  @!P0 BRA `(.L_x_15) ;  /* 0x00000000009c8947 */ /* 0x000fea0003800000 */
[----:B------:R-:W-:Y:S02]  /*12e0*/  IMAD.MOV.U32 R9, RZ, RZ, RZ ;  /* 0x000000ffff097224 */ /* 0x000fe400078e00ff */
[----:B------:R-:W-:Y:S02]  /*12f0*/  IMAD.U32 R17, RZ, RZ, UR13 ;  /* 0x0000000dff117e24 */ /* 0x000fe4000f8e00ff */
[----:B------:R-:W-:Y:S02]  /*1300*/  IMAD.MOV.U32 R11, RZ, RZ, R8 ;  /* 0x000000ffff0b7224 */ /* 0x000fe400078e0008 */
[----:B------:R-:W-:-:S07]  /*1310*/  IMAD.MOV.U32 R12, RZ, RZ, R7 ;  /* 0x000000ffff0c7224 */ /* 0x000fce00078e0007 */
.L_x_16:
[C---:B------:R-:W-:Y:S01]  /*1320*/  IMAD.SHL.U32 R14, R11.reuse, 0x2, RZ ;  /* 0x000000020b0e7824 */ /* 0x040fe200078e00ff */
[--C-:B------:R-:W-:Y:S01]  /*1330*/  SHF.L.W.U32.HI R16, R11, 0x1f, R12.reuse ;  /* 0x0000001f0b107819 */ /* 0x100fe20000010e0c */
[----:B------:R-:W-:Y:S01]  /*1340*/  VIADD R17, R17, 0x4 ;  /* 0x0000000411117836 */ /* 0x000fe20000000000 */
[--C-:B------:R-:W-:Y:S02]  /*1350*/  SHF.L.W.U32.HI R13, R11, 0x1, R12.reuse ;  /* 0x000000010b0d7819 */ /* 0x100fe40000010e0c */
[----:B------:R-:W-:Y:S02]  /*1360*/  SHF.R.U32.HI R15, RZ, 0x1, R12 ;  /* 0x00000001ff0f7819 */ /* 0x000fe4000001160c */
[----:B------:R-:W-:Y:S02]  /*1370*/  LOP3.LUT R14, R14, R9, R16, 0x96, !PT ;  /* 0x000000090e0e7212 */ /* 0x000fe400078e9610 */
[----:B------:R-:W-:Y:S02]  /*1380*/  LOP3.LUT R13, R13, R10, R15, 0x96, !PT ;  /* 0x0000000a0d0d7212 */ /* 0x000fe400078e960f */
[----:B------:R-:W-:-:S02]  /*1390*/  LOP3.LUT R10, R14, UR6, R11, 0x84, !PT ;  /* 0x000000060e0a7c12 */ /* 0x000fc4000f8e840b */
[----:B------:R-:W-:Y:S02]  /*13a0*/  LOP3.LUT R9, R13, UR5, R12, 0x84, !PT ;  /* 0x000000050d097c12 */ /* 0x000fe4000f8e840c */
[----:B------:R-:W-:Y:S01]  /*13b0*/  ISETP.NE.AND P1, PT, R17, RZ, PT ;  /* 0x000000ff1100720c */ /* 0x000fe20003f25270 */
[C---:B------:R-:W-:Y:S01]  /*13c0*/  IMAD.SHL.U32 R11, R10.reuse, 0x2, RZ ;  /* 0x000000020a0b7824 */ /* 0x040fe200078e00ff */
[C-C-:B------:R-:W-:Y:S02]  /*13d0*/  SHF.L.W.U32.HI R12, R10.reuse, 0x1, R9.reuse ;  /* 0x000000010a0c7819 */ /* 0x140fe40000010e09 */
[--C-:B------:R-:W-:Y:S02]  /*13e0*/  SHF.R.U32.HI R15, RZ, 0x1, R9.reuse ;  /* 0x00000001ff0f7819 */ /* 0x100fe40000011609 */
[----:B------:R-:W-:Y:S02]  /*13f0*/  SHF.L.W.U32.HI R16, R10, 0x1f, R9 ;  /* 0x0000001f0a107819 */ /* 0x000fe40000010e09 */
[----:B------:R-:W-:-:S02]  /*1400*/  LOP3.LUT R12, R13, R15, R12, 0x96, !PT ;  /* 0x0000000f0d0c7212 */ /* 0x000fc400078e960c */
[----:B------:R-:W-:Y:S02]  /*1410*/  LOP3.LUT R16, R14, R16, R11, 0x96, !PT ;  /* 0x000000100e107212 */ /* 0x000fe400078e960b */
[----:B------:R-:W-:Y:S02]  /*1420*/  LOP3.LUT R11, R12, UR5, RZ, 0xc0, !PT ;  /* 0x000000050c0b7c12 */ /* 0x000fe4000f8ec0ff */
[----:B------:R-:W-:Y:S02]  /*1430*/  LOP3.LUT R14, R16, UR6, RZ, 0xc0, !PT ;  /* 0x00000006100e7c12 */ /* 0x000fe4000f8ec0ff */
[--C-:B------:R-:W-:Y:S02]  /*1440*/  SHF.R.U32.HI R13, RZ, 0x1, R11.reuse ;  /* 0x00000001ff0d7819 */ /* 0x100fe4000001160b */
[C-C-:B------:R-:W-:Y:S02]  /*1450*/  SHF.L.W.U32.HI R18, R14.reuse, 0x1, R11.reuse ;  /* 0x000000010e127819 */ /* 0x140fe40000010e0b */
[C---:B------:R-:W-:Y:S01]  /*1460*/  SHF.L.W.U32.HI R15, R14.reuse, 0x1f, R11 ;  /* 0x0000001f0e0f7819 */ /* 0x040fe20000010e0b */
[----:B------:R-:W-:Y:S01]  /*1470*/  IMAD.SHL.U32 R11, R14, 0x2, RZ ;  /* 0x000000020e0b7824 */ /* 0x000fe200078e00ff */
[----:B------:R-:W-:-:S04]  /*1480*/  LOP3.LUT R13, R9, R13, R18, 0x96, !PT ;  /* 0x0000000d090d7212 */ /* 0x000fc800078e9612 */
[----:B------:R-:W-:Y:S02]  /*1490*/  LOP3.LUT R11, R10, R15, R11, 0x96, !PT ;  /* 0x0000000f0a0b7212 */ /* 0x000fe400078e960b */
[----:B------:R-:W-:Y:S02]  /*14a0*/  LOP3.LUT R10, R13, UR5, R12, 0x84, !PT ;  /* 0x000000050d0a7c12 */ /* 0x000fe4000f8e840c */
[----:B------:R-:W-:Y:S02]  /*14b0*/  LOP3.LUT R9, R11, UR6, R16, 0x84, !PT ;  /* 0x000000060b097c12 */ /* 0x000fe4000f8e8410 */
[--C-:B------:R-:W-:Y:S02]  /*14c0*/  SHF.R.U32.HI R15, RZ, 0x1, R10.reuse ;  /* 0x00000001ff0f7819 */ /* 0x100fe4000001160a */
[C-C-:B------:R-:W-:Y:S01]  /*14d0*/  SHF.L.W.U32.HI R16, R9.reuse, 0x1f, R10.reuse ;  /* 0x0000001f09107819 */ /* 0x140fe20000010e0a */
[C---:B------:R-:W-:Y:S01]  /*14e0*/  IMAD.SHL.U32 R14, R9.reuse, 0x2, RZ ;  /* 0x00000002090e7824 */ /* 0x040fe200078e00ff */
[----:B------:R-:W-:-:S04]  /*14f0*/  SHF.L.W.U32.HI R12, R9, 0x1, R10 ;  /* 0x00000001090c7819 */ /* 0x000fc80000010e0a */
[----:B------:R-:W-:Y:S02]  /*1500*/  LOP3.LUT R11, R11, R16, R14, 0x96, !PT ;  /* 0x000000100b0b7212 */ /* 0x000fe400078e960e */
[----:B------:R-:W-:Y:S02]  /*1510*/  LOP3.LUT R12, R13, R15, R12, 0x96, !PT ;  /* 0x0000000f0d0c7212 */ /* 0x000fe400078e960c */
[----:B------:R-:W-:Y:S02]  /*1520*/  LOP3.LUT R11, R11, UR6, RZ, 0xc0, !PT ;  /* 0x000000060b0b7c12 */ /* 0x000fe4000f8ec0ff */
[----:B------:R-:W-:Y:S01]  /*1530*/  LOP3.LUT R12, R12, UR5, RZ, 0xc0, !PT ;  /* 0x000000050c0c7c12 */ /* 0x000fe2000f8ec0ff */
[----:B------:R-:W-:Y:S06]  /*1540*/  @P1 BRA `(.L_x_16) ;  /* 0xfffffffc00741947 */ /* 0x000fec000383ffff */
.L_x_15:
[----:B------:R-:W-:Y:S05]  /*1550*/  @!P2 BRA `(.L_x_17) ;  /* 0x000000000078a947 */ /* 0x000fea0003800000 */
[C---:B------:R-:W-:Y:S01]  /*1560*/  IMAD.SHL.U32 R14, R11.reuse, 0x2, RZ ;  /* 0x000000020b0e7824 */ /* 0x040fe200078e00ff */
[C-C-:B------:R-:W-:Y:S01]  /*1570*/  SHF.L.W.U32.HI R13, R11.reuse, 0x1, R12.reuse ;  /* 0x000000010b0d7819 */ /* 0x140fe20000010e0c */
[----:B------:R-:W-:Y:S01]  /*1580*/  UISETP.NE.AND UP0, UPT, UR9, 0x1, UPT ;  /* 0x000000010900788c */ /* 0x000fe2000bf05270 */
[--C-:B------:R-:W-:Y:S02]  /*1590*/  SHF.R.U32.HI R15, RZ, 0x1, R12.reuse ;  /* 0x00000001ff0f7819 */ /* 0x100fe4000001160c */
[----:B------:R-:W-:Y:S02]  /*15a0*/  SHF.L.W.U32.HI R16, R11, 0x1f, R12 ;  /* 0x0000001f0b107819 */ /* 0x000fe40000010e0c */
[----:B------:R-:W-:Y:S02]  /*15b0*/  LOP3.LUT R13, R13, R10, R15, 0x96, !PT ;  /* 0x0000000a0d0d7212 */ /* 0x000fe400078e960f */
[----:B------:R-:W-:Y:S02]  /*15c0*/  LOP3.LUT R16, R14, R9, R16, 0x96, !PT ;  /* 0x000000090e107212 */ /* 0x000fe400078e9610 */
[----:B------:R-:W-:-:S02]  /*15d0*/  LOP3.LUT R14, R13, UR5, R12, 0x84, !PT ;  /* 0x000000050d0e7c12 */ /* 0x000fc4000f8e840c */
[----:B------:R-:W-:-:S03]  /*15e0*/  LOP3.LUT R15, R16, UR6, R11, 0x84, !PT ;  /* 0x00000006100f7c12 */ /* 0x000fc6000f8e840b */
[----:B------:R-:W-:Y:S02]  /*15f0*/  IMAD.MOV.U32 R12, RZ, RZ, R14 ;  /* 0x000000ffff0c7224 */ /* 0x000fe400078e000e */
[----:B------:R-:W-:Y:S01]  /*1600*/  IMAD.MOV.U32 R11, RZ, RZ, R15 ;  /* 0x000000ffff0b7224 */ /* 0x000fe200078e000f */
[----:B------:R-:W-:Y:S06]  /*1610*/  BRA.U !UP0, `(.L_x_17) ;  /* 0x0000000108487547 */ /* 0x000fec000b800000 */
[----:B------:R-:W-:Y:S01]  /*1620*/  UISETP.NE.AND UP0, UPT, UR9, 0x2, UPT ;  /* 0x000000020900788c */ /* 0x000fe2000bf05270 */
[C---:B------:R-:W-:Y:S01]  /*1630*/  IMAD.SHL.U32 R10, R15.reuse, 0x2, RZ ;  /* 0x000000020f0a7824 */ /* 0x040fe200078e00ff */
[C-C-:B------:R-:W-:Y:S02]  /*1640*/  SHF.L.W.U32.HI R9, R15.reuse, 0x1, R14.reuse ;  /* 0x000000010f097819 */ /* 0x140fe40000010e0e */
[--C-:B------:R-:W-:Y:S02]  /*1650*/  SHF.R.U32.HI R12, RZ, 0x1, R14.reuse ;  /* 0x00000001ff0c7819 */ /* 0x100fe4000001160e */
[----:B------:R-:W-:Y:S02]  /*1660*/  SHF.L.W.U32.HI R11, R15, 0x1f, R14 ;  /* 0x0000001f0f0b7819 */ /* 0x000fe40000010e0e */
[----:B------:R-:W-:Y:S02]  /*1670*/  LOP3.LUT R9, R13, R12, R9, 0x96, !PT ;  /* 0x0000000c0d097212 */ /* 0x000fe400078e9609 */
[----:B------:R-:W-:-:S02]  /*1680*/  LOP3.LUT R10, R16, R11, R10, 0x96, !PT ;  /* 0x0000000b100a7212 */ /* 0x000fc400078e960a */
[----:B------:R-:W-:Y:S02]  /*1690*/  LOP3.LUT R12, R9, UR5, RZ, 0xc0, !PT ;  /* 0x00000005090c7c12 */ /* 0x000fe4000f8ec0ff */
[----:B------:R-:W-:Y:S01]  /*16a0*/  LOP3.LUT R11, R10, UR6, RZ, 0xc0, !PT ;  /* 0x000000060a0b7c12 */ /* 0x000fe2000f8ec0ff */
[----:B------:R-:W-:Y:S06]  /*16b0*/  BRA.U !UP0, `(.L_x_17) ;  /* 0x0000000108207547 */ /* 0x000fec000b800000 */
[C-C-:B------:R-:W-:Y:S01]  /*16c0*/  SHF.L.W.U32.HI R17, R11.reuse, 0x1f, R12.reuse ;  /* 0x0000001f0b117819 */ /* 0x140fe20000010e0c */
[C---:B------:R-:W-:Y:S01]  /*16d0*/  IMAD.SHL.U32 R16, R11.reuse, 0x2, RZ ;  /* 0x000000020b107824 */ /* 0x040fe200078e00ff */
[--C-:B------:R-:W-:Y:S02]  /*16e0*/  SHF.L.W.U32.HI R13, R11, 0x1, R12.reuse ;  /* 0x000000010b0d7819 */ /* 0x100fe40000010e0c */
[----:B------:R-:W-:Y:S02]  /*16f0*/  SHF.R.U32.HI R12, RZ, 0x1, R12 ;  /* 0x00000001ff0c7819 */ /* 0x000fe4000001160c */
[----:B------:R-:W-:Y:S02]  /*1700*/  LOP3.LUT R11, R15, R17, R16, 0x96, !PT ;  /* 0x000000110f0b7212 */ /* 0x000fe400078e9610 */
[----:B------:R-:W-:Y:S02]  /*1710*/  LOP3.LUT R12, R14, R12, R13, 0x96, !PT ;  /* 0x0000000c0e0c7212 */ /* 0x000fe400078e960d */
[----:B------:R-:W-:-:S02]  /*1720*/  LOP3.LUT R11, R11, UR6, R10, 0x84, !PT ;  /* 0x000000060b0b7c12 */ /* 0x000fc4000f8e840a */
[----:B------:R-:W-:-:S07]  /*1730*/  LOP3.LUT R12, R12, UR5, R9, 0x84, !PT ;  /* 0x000000050c0c7c12 */ /* 0x000fce000f8e8409 */
.L_x_17:
[----:B------:R-:W-:Y:S01]  /*1740*/  VIADD R10, R8, 0x1 ;  /* 0x00000001080a7836 */ /* 0x000fe20000000000 */
[----:B------:R-:W-:Y:S01]  /*1750*/  LOP3.LUT P1, RZ, R12, R11, RZ, 0xfc, !PT ;  /* 0x0000000b0cff7212 */ /* 0x000fe2000782fcff */
[----:B------:R-:W-:Y:S01]  /*1760*/  VIADD R15, R6, 0x1 ;  /* 0x00000001060f7836 */ /* 0x000fe20000000000 */
[----:B------:R-:W-:Y:S01]  /*1770*/  CS2R R8, SRZ ;  /* 0x0000000000087805 */ /* 0x000fe2000001ff00 */
[----:B------:R-:W-:Y:S10]  /*1780*/  @!P0 BRA `(.L_x_18) ;  /* 0x0000000000948947 */ /* 0x000ff40003800000 */
[----:B------:R-:W-:Y:S02]  /*1790*/  IMAD.MOV.U32 R8, RZ, RZ, RZ ;  /* 0x000000ffff087224 */ /* 0x000fe400078e00ff */
[----:B------:R-:W-:-:S07]  /*17a0*/  IMAD.MOV.U32 R16, RZ, RZ, RZ ;  /* 0x000000ffff107224 */ /* 0x000fce00078e00ff */
.L_x_19:
        /* <DEDUP_REMOVED lines=9> */
[----:B------:R-:W-:Y:S01]  /*1840*/  ISETP.NE.AND P0, PT, R16, UR4, PT ;  /* 0x0000000410007c0c */ /* 0x000fe2000bf05270 */
        /* <DEDUP_REMOVED lines=25> */
.L_x_18:
[----:B------:R-:W-:Y:S01]  /*19e0*/  @P1 IMAD.MOV R15, RZ, RZ, R6 ;  /* 0x000000ffff0f1224 */ /* 0x000fe200078e0206 */
[----:B------:R-:W-:Y:S06]  /*19f0*/  @!P2 BRA `(.L_x_20) ;  /* 0x000000000078a947 */ /* 0x000fec0003800000 */
        /* <DEDUP_REMOVED lines=30> */
.L_x_20:
[----:B------:R-:W-:Y:S01]  /*1be0*/  IADD3 R2, P2, PT, R2, 0x1, RZ ;  /* 0x0000000102027810 */ /* 0x000fe20007f5e0ff */
[----:B------:R-:W-:Y:S01]  /*1bf0*/  VIADD R6, R15, 0x1 ;  /* 0x000000010f067836 */ /* 0x000fe20000000000 */
[----:B------:R-:W-:Y:S02]  /*1c00*/  LOP3.LUT P1, RZ, R7, R10, RZ, 0xfc, !PT ;  /* 0x0000000a07ff7212 */ /* 0x000fe4000782fcff */
[----:B------:R-:W-:Y:S01]  /*1c10*/  ISETP.GE.U32.AND P0, PT, R2, R4, PT ;  /* 0x000000040200720c */ /* 0x000fe20003f06070 */
[----:B------:R-:W-:-:S05]  /*1c20*/  IMAD.X R3, RZ, RZ, R3, P2 ;  /* 0x000000ffff037224 */ /* 0x000fca00010e0603 */
[----:B------:R-:W-:-:S05]  /*1c30*/  ISETP.GE.U32.AND.EX P0, PT, R3, R5, PT, P0 ;  /* 0x000000050300720c */ /* 0x000fca0003f06100 */
[----:B------:R-:W-:-:S08]  /*1c40*/  @P1 IMAD.MOV R6, RZ, RZ, R15 ;  /* 0x000000ffff061224 */ /* 0x000fd000078e020f */
[----:B------:R-:W-:Y:S05]  /*1c50*/  @!P0 BRA `(.L_x_21) ;  /* 0xfffffff400788947 */ /* 0x000fea000383ffff */
.L_x_14:
[----:B------:R-:W-:Y:S05]  /*1c60*/  BSYNC.RECONVERGENT B0 ;  /* 0x0000000000007941 */ /* 0x000fea0003800200 */
.L_x_13:
[----:B------:R-:W0:Y:S01]  /*1c70*/  S2R R2, SR_LANEID ;  /* 0x0000000000027919 */ /* 0x000e220000000000 */
[----:B------:R-:W1:Y:S01]  /*1c80*/  S2UR UR8, SR_CgaCtaId ;  /* 0x00000000000879c3 */ /* 0x000e620000008800 */
[----:B------:R-:W-:Y:S01]  /*1c90*/  VOTEU.ANY UR12, UPT, PT ;  /* 0x00000000000c7886 */ /* 0x000fe200038e0100 */
[----:B------:R-:W-:Y:S01]  /*1ca0*/  UMOV UR7, 0x400 ;  /* 0x0000040000077882 */ /* 0x000fe20000000000 */
[----:B------:R-:W0:Y:S01]  /*1cb0*/  FLO.U32 R7, UR12 ;  /* 0x0000000c00077d00 */ /* 0x000e2200080e0000 */
[----:B------:R-:W2:Y:S07]  /*1cc0*/  S2R R9, SR_LTMASK ;  /* 0x0000000000097919 */ /* 0x000eae0000003900 */
[----:B------:R-:W3:Y:S01]  /*1cd0*/  POPC R5, UR12 ;  /* 0x0000000c00057d09 */ /* 0x000ee20008000000 */
[----:B-1----:R-:W-:Y:S01]  /*1ce0*/  ULEA UR7, UR8, UR7, 0x18 ;  /* 0x0000000708077291 */ /* 0x002fe2000f8ec0ff */
[----:B0-----:R-:W-:-:S02]  /*1cf0*/  ISETP.EQ.U32.AND P0, PT, R7, R2, PT ;  /* 0x000000020700720c */ /* 0x001fc40003f02070 */
[----:B------:R-:W0:Y:S01]  /*1d00*/  LDC.64 R2, c[0x0][0x398] ;  /* 0x0000e600ff027b82 */ /* 0x000e220000000a00 */
[----:B--2---:R-:W-:-:S06]  /*1d10*/  LOP3.LUT R9, R9, UR12, RZ, 0xc0, !PT ;  /* 0x0000000c09097c12 */ /* 0x004fcc000f8ec0ff */
[----:B------:R-:W1:Y:S04]  /*1d20*/  POPC R9, R9 ;  /* 0x0000000900097309 */ /* 0x000e680000000000 */
[----:B---3--:R-:W2:Y:S01]  /*1d30*/  @P0 ATOMS.ADD R8, [UR7], R5 ;  /* 0x00000005ff08098c */ /* 0x008ea20008000007 */
[----:B------:R-:W3:Y:S01]  /*1d40*/  LDCU UR7, c[0x0][0x390] ;  /* 0x00007200ff0777ac */ /* 0x000ee20008000800 */
[----:B0-----:R-:W-:-:S05]  /*1d50*/  IMAD.WIDE R2, R0, 0x4, R2 ;  /* 0x0000000400027825 */ /* 0x001fca00078e0202 */
[----:B------:R-:W-:Y:S04]  /*1d60*/  STG.E desc[UR10][R2.64], R6 ;  /* 0x0000000602007986 */ /* 0x000fe8000c10190a */
[----:B--2---:R-:W1:Y:S02]  /*1d70*/  SHFL.IDX PT, R4, R8, R7, 0x1f ;  /* 0x00001f0708047589 */ /* 0x004e6400000e0000 */
[----:B-1----:R-:W-:-:S05]  /*1d80*/  IMAD.IADD R4, R4, 0x1, R9 ;  /* 0x0000000104047824 */ /* 0x002fca00078e0209 */
[----:B---3--:R-:W-:-:S13]  /*1d90*/  ISETP.GE.U32.AND P0, PT, R4, UR7, PT ;  /* 0x0000000704007c0c */ /* 0x008fda000bf06070 */
[----:B------:R-:W-:Y:S05]  /*1da0*/  @P0 EXIT ;  /* 0x000000000000094d */ /* 0x000fea0003800000 */
[----:B------:R-:W0:Y:S02]  /*1db0*/  LDC.64 R2, c[0x0][0x3a0] ;  /* 0x0000e800ff027b82 */ /* 0x000e240000000a00 */
[----:B0-----:R-:W2:Y:S02]  /*1dc0*/  LDG.E.STRONG.SYS R2, desc[UR10][R2.64] ;  /* 0x0000000a02027981 */ /* 0x001ea4000c1f5900 */
[----:B--2---:R-:W-:-:S13]  /*1dd0*/  ISETP.NE.AND P0, PT, R2, RZ, PT ;  /* 0x000000ff0200720c */ /* 0x004fda0003f05270 */
[----:B------:R-:W-:Y:S05]  /*1de0*/  @!P0 EXIT ;  /* 0x000000000000894d */ /* 0x000fea0003800000 */
[----:B------:R-:W0:Y:S01]  /*1df0*/  LDC.64 R2, c[0x0][0x388] ;  /* 0x0000e200ff027b82 */ /* 0x000e220000000a00 */
[----:B------:R-:W-:-:S04]  /*1e00*/  IMAD.MOV.U32 R0, RZ, RZ, R4 ;  /* 0x000000ffff007224 */ /* 0x000fc800078e0004 */
[----:B------:R-:W-:-:S04]  /*1e10*/  VIADD R5, R0, UR7 ;  /* 0x0000000700057c36 */ /* 0x000fc80008000000 */
[----:B0-----:R-:W-:-:S04]  /*1e20*/  IMAD.WIDE.U32 R4, R5, 0x8, R2 ;  /* 0x0000000805047825 */ /* 0x001fc800078e0002 */
[----:B------:R-:W-:Y:S02]  /*1e30*/  IMAD.WIDE R6, R0, 0x8, R2 ;  /* 0x0000000800067825 */ /* 0x000fe400078e0202 */
[----:B------:R-:W5:Y:S04]  /*1e40*/  LDG.E.64 R4, desc[UR10][R4.64] ;  /* 0x0000000a04047981 */ /* 0x000f68000c1e1b00 */
[----:B------:R0:W5:Y:S01]  /*1e50*/  LDG.E.64 R2, desc[UR10][R6.64] ;  /* 0x0000000a06027981 */ /* 0x000162000c1e1b00 */
[----:B------:R-:W-:Y:S05]  /*1e60*/  BRA `(.L_x_22) ;  /* 0xfffffff000dc7947 */ /* 0x000fea000383ffff */
.L_x_23:
[----:B------:R-:W-:-:S00]  /*1e70*/  BRA `(.L_x_23) ;  /* 0xfffffffc00fc7947 */ /* 0x000fc0000383ffff */
[----:B------:R-:W-:-:S00]  /*1e80*/  NOP ;  /* 0x0000000000007918 */ /* 0x000fc00000000000 */
[----:B------:R-:W-:-:S00]  /*1e90*/  NOP ;  /* 0x0000000000007918 */ /* 0x000fc00000000000 */
[----:B------:R-:W-:-:S00]  /*1ea0*/  NOP ;  /* 0x0000000000007918 */ /* 0x000fc00000000000 */
[----:B------:R-:W-:-:S00]  /*1eb0*/  NOP ;  /* 0x0000000000007918 */ /* 0x000fc00000000000 */
[----:B------:R-:W-:-:S00]  /*1ec0*/  NOP ;  /* 0x0000000000007918 */ /* 0x000fc00000000000 */
[----:B------:R-:W-:-:S00]  /*1ed0*/  NOP ;  /* 0x0000000000007918 */ /* 0x000fc00000000000 */
[----:B------:R-:W-:-:S00]  /*1ee0*/  NOP ;  /* 0x0000000000007918 */ /* 0x000fc00000000000 */
[----:B------:R-:W-:-:S00]  /*1ef0*/  NOP ;  /* 0x0000000000007918 */ /* 0x000fc00000000000 */
.L_x_24:


//--------------------- .nv.shared._Z9findlightiiPyjPjPVi --------------------------
	.section	.nv.shared._Z9findlightiiPyjPjPVi,"aw",@nobits
	.sectionflags	@""
	.align	4
.nv.shared._Z9findlightiiPyjPjPVi:
	.zero		1028


//--------------------- .nv.shared.reserved.0     --------------------------
	.section	.nv.shared.reserved.0,"aw",@nobits
	.weak		__nv_reservedSMEM_offset_0_alias
	.size		__nv_reservedSMEM_offset_0_alias, 0, 64
	.other		__nv_reservedSMEM_offset_0_alias,@"STO_CUDA_RESERVED_SHARED STV_DEFAULT"
__nv_reservedSMEM_offset_0_alias:
	.zero		0
	.zero		64


//--------------------- .nv.constant0._Z9findlightiiPyjPjPVi --------------------------
	.section	.nv.constant0._Z9findlightiiPyjPjPVi,"a",@progbits
	.sectionflags	@""
	.align	4
.nv.constant0._Z9findlightiiPyjPjPVi:
	.zero		936


//--------------------- SYMBOLS --------------------------

	.type		.nv.reservedSmem.offset0,@object
	.size		.nv.reservedSmem.offset0,0x4
	.type		.nv.reservedSmem.cap,@object
	.size		.nv.reservedSmem.cap,0x4
